	.target	sm_100a

	.elftype	@"ET_EXEC"


//--------------------- .note.nv.tkinfo           --------------------------
	.section	.note.nv.tkinfo,"",@"SHT_NOTE"
	.sectionflags	@"SHF_NOTE_NV_TKINFO"
	.tkinfo
        /*0018*/ 	.word	0x00000081
        /*0030*/ 	.string	""
        /*0030*/ 	.string	"ptxas-blackwell"
        /*0030*/ 	.string	"Cuda compilation tools, release 12.9, V12.9.86"
        /*0030*/ 	.string	"Build cuda_12.9.r12.9/compiler.36037853_0"
        /*0030*/ 	.string	"-v  -suppress-debug-info  -lineinfo  -arch sm_100a "



//--------------------- .note.nv.cuver            --------------------------
	.section	.note.nv.cuver,"",@"SHT_NOTE"
	.sectionflags	@"SHF_NOTE_NV_CUVER"
        /*0018*/ 	.short	0x0001
        /*001a*/ 	.short	0x0064
        /*001c*/ 	.short	0x0001
        /*001e*/ 	.short	0x0000
        /*0020*/ 	.short	0x0001
        /*0022*/ 	.short	0x0000


//--------------------- .nv.info                  --------------------------
	.section	.nv.info,"",@"SHT_CUDA_INFO"
	.align	4


	//----- nvinfo : EIATTR_REGCOUNT
	.align		4
        /*0000*/ 	.byte	0x04, 0x2f
        /*0002*/ 	.short	(.L_4 - .L_3)
	.align		4
.L_3:
        /*0004*/ 	.word	index@(gluon_tcgen05)
        /*0008*/ 	.word	0x00000088


	//----- nvinfo : EIATTR_FRAME_SIZE
	.align		4
.L_4:
        /*000c*/ 	.byte	0x04, 0x11
        /*000e*/ 	.short	(.L_6 - .L_5)
	.align		4
.L_5:
        /*0010*/ 	.word	index@($__internal_2_$__cuda_sm10x_tcgen05_guardrail_trap_unallocated_columns_being_dealloced)
        /*0014*/ 	.word	0x00000000


	//----- nvinfo : EIATTR_FRAME_SIZE
	.align		4
.L_6:
        /*0018*/ 	.byte	0x04, 0x11
        /*001a*/ 	.short	(.L_8 - .L_7)
	.align		4
.L_7:
        /*001c*/ 	.word	index@($__internal_1_$__cuda_sm10x_tcgen05_guardrail_trap_phase_invalid_during_alloc)
        /*0020*/ 	.word	0x00000000


	//----- nvinfo : EIATTR_FRAME_SIZE
	.align		4
.L_8:
        /*0024*/ 	.byte	0x04, 0x11
        /*0026*/ 	.short	(.L_10 - .L_9)
	.align		4
.L_9:
        /*0028*/ 	.word	index@($__internal_0_$__cuda_sm10x_tcgen05_guardrail_trap_col_being_dealloced_not_returned_by_alloc)
        /*002c*/ 	.word	0x00000000


	//----- nvinfo : EIATTR_FRAME_SIZE
	.align		4
.L_10:
        /*0030*/ 	.byte	0x04, 0x11
        /*0032*/ 	.short	(.L_12 - .L_11)
	.align		4
.L_11:
        /*0034*/ 	.word	index@(gluon_tcgen05)
        /*0038*/ 	.word	0x00000000


	//----- nvinfo : EIATTR_MIN_STACK_SIZE
	.align		4
.L_12:
        /*003c*/ 	.byte	0x04, 0x12
        /*003e*/ 	.short	(.L_14 - .L_13)
	.align		4
.L_13:
        /*0040*/ 	.word	index@(gluon_tcgen05)
        /*0044*/ 	.word	0x00000000
.L_14:


//--------------------- .nv.info.gluon_tcgen05    --------------------------
	.section	.nv.info.gluon_tcgen05,"",@"SHT_CUDA_INFO"
	.sectionflags	@""
	.align	4


	//----- nvinfo : EIATTR_CUDA_API_VERSION
	.align		4
        /*0000*/ 	.byte	0x04, 0x37
        /*0002*/ 	.short	(.L_16 - .L_15)
.L_15:
        /*0004*/ 	.word	0x00000081


	//----- nvinfo : EIATTR_KPARAM_INFO
	.align		4
.L_16:
        /*0008*/ 	.byte	0x04, 0x17
        /*000a*/ 	.short	(.L_18 - .L_17)
.L_17:
        /*000c*/ 	.word	0x00000000
        /*0010*/ 	.short	0x000a
        /*0012*/ 	.short	0x0048
        /*0014*/ 	.byte	0x00, 0xf4, 0x21, 0x00


	//----- nvinfo : EIATTR_KPARAM_INFO
	.align		4
.L_18:
        /*0018*/ 	.byte	0x04, 0x17
        /*001a*/ 	.short	(.L_20 - .L_19)
.L_19:
        /*001c*/ 	.word	0x00000000
        /*0020*/ 	.short	0x0009
        /*0022*/ 	.short	0x0040
        /*0024*/ 	.byte	0x00, 0xf4, 0x21, 0x00


	//----- nvinfo : EIATTR_KPARAM_INFO
	.align		4
.L_20:
        /*0028*/ 	.byte	0x04, 0x17
        /*002a*/ 	.short	(.L_22 - .L_21)
.L_21:
        /*002c*/ 	.word	0x00000000
        /*0030*/ 	.short	0x0008
        /*0032*/ 	.short	0x0038
        /*0034*/ 	.byte	0x00, 0xf0, 0x21, 0x00


	//----- nvinfo : EIATTR_KPARAM_INFO
	.align		4
.L_22:
        /*0038*/ 	.byte	0x04, 0x17
        /*003a*/ 	.short	(.L_24 - .L_23)
.L_23:
        /*003c*/ 	.word	0x00000000
        /*0040*/ 	.short	0x0007
        /*0042*/ 	.short	0x0030
        /*0044*/ 	.byte	0x00, 0xf0, 0x21, 0x00


	//----- nvinfo : EIATTR_KPARAM_INFO
	.align		4
.L_24:
        /*0048*/ 	.byte	0x04, 0x17
        /*004a*/ 	.short	(.L_26 - .L_25)
.L_25:
        /*004c*/ 	.word	0x00000000
        /*0050*/ 	.short	0x0006
        /*0052*/ 	.short	0x0028
        /*0054*/ 	.byte	0x00, 0xf0, 0x21, 0x00


	//----- nvinfo : EIATTR_KPARAM_INFO
	.align		4
.L_26:
        /*0058*/ 	.byte	0x04, 0x17
        /*005a*/ 	.short	(.L_28 - .L_27)
.L_27:
        /*005c*/ 	.word	0x00000000
        /*0060*/ 	.short	0x0005
        /*0062*/ 	.short	0x0020
        /*0064*/ 	.byte	0x00, 0xf0, 0x11, 0x00


	//----- nvinfo : EIATTR_KPARAM_INFO
	.align		4
.L_28:
        /*0068*/ 	.byte	0x04, 0x17
        /*006a*/ 	.short	(.L_30 - .L_29)
.L_29:
        /*006c*/ 	.word	0x00000000
        /*0070*/ 	.short	0x0004
        /*0072*/ 	.short	0x001c
        /*0074*/ 	.byte	0x00, 0xf0, 0x11, 0x00


	//----- nvinfo : EIATTR_KPARAM_INFO
	.align		4
.L_30:
        /*0078*/ 	.byte	0x04, 0x17
        /*007a*/ 	.short	(.L_32 - .L_31)
.L_31:
        /*007c*/ 	.word	0x00000000
        /*0080*/ 	.short	0x0003
        /*0082*/ 	.short	0x0018
        /*0084*/ 	.byte	0x00, 0xf0, 0x11, 0x00


	//----- nvinfo : EIATTR_KPARAM_INFO
	.align		4
.L_32:
        /*0088*/ 	.byte	0x04, 0x17
        /*008a*/ 	.short	(.L_34 - .L_33)
.L_33:
        /*008c*/ 	.word	0x00000000
        /*0090*/ 	.short	0x0002
        /*0092*/ 	.short	0x0010
        /*0094*/ 	.byte	0x00, 0xf4, 0x21, 0x00


	//----- nvinfo : EIATTR_KPARAM_INFO
	.align		4
.L_34:
        /*0098*/ 	.byte	0x04, 0x17
        /*009a*/ 	.short	(.L_36 - .L_35)
.L_35:
        /*009c*/ 	.word	0x00000000
        /*00a0*/ 	.short	0x0001
        /*00a2*/ 	.short	0x0008
        /*00a4*/ 	.byte	0x00, 0xf4, 0x21, 0x00


	//----- nvinfo : EIATTR_KPARAM_INFO
	.align		4
.L_36:
        /*00a8*/ 	.byte	0x04, 0x17
        /*00aa*/ 	.short	(.L_38 - .L_37)
.L_37:
        /*00ac*/ 	.word	0x00000000
        /*00b0*/ 	.short	0x0000
        /*00b2*/ 	.short	0x0000
        /*00b4*/ 	.byte	0x00, 0xf4, 0x21, 0x00


	//----- nvinfo : EIATTR_AT_ENTRY_FRAGMENTS
	.align		4
.L_38:
        /*00b8*/ 	.byte	0x04, 0x4f
        /*00ba*/ 	.short	(.L_40 - .L_39)


	//   ....[0]....
.L_39:
        /*00bc*/ 	.word	0x00000004


	//----- nvinfo : EIATTR_RESERVED_SMEM_USED
	.align		4
.L_40:
        /*00c0*/ 	.byte	0x01, 0x41
	.zero		2


	//----- nvinfo : EIATTR_SPARSE_MMA_MASK
	.align		4
        /*00c4*/ 	.byte	0x03, 0x50
        /*00c6*/ 	.short	0x0000


	//----- nvinfo : EIATTR_TCGEN05_1CTA_USED
	.align		4
        /*00c8*/ 	.byte	0x01, 0x51
	.zero		2


	//----- nvinfo : EIATTR_MAXREG_COUNT
	.align		4
        /*00cc*/ 	.byte	0x03, 0x1b
        /*00ce*/ 	.short	0x00ff


	//----- nvinfo : EIATTR_NUM_BARRIERS
	.align		4
        /*00d0*/ 	.byte	0x02, 0x4c
        /*00d2*/ 	.byte	0x01
	.zero		1


	//----- nvinfo : EIATTR_INT_WARP_WIDE_INSTR_OFFSETS
	.align		4
        /*00d4*/ 	.byte	0x04, 0x31
        /*00d6*/ 	.short	(.L_42 - .L_41)


	//   ....[0]....
.L_41:
        /*00d8*/ 	.word	0x00001750


	//   ....[1]....
        /*00dc*/ 	.word	0x00001770


	//   ....[2]....
        /*00e0*/ 	.word	0x000017f0


	//   ....[3]....
        /*00e4*/ 	.word	0x00001bf0


	//   ....[4]....
        /*00e8*/ 	.word	0x00001c00


	//   ....[5]....
        /*00ec*/ 	.word	0x00001c50


	//   ....[6]....
        /*00f0*/ 	.word	0x00001c60


	//   ....[7]....
        /*00f4*/ 	.word	0x00002080


	//   ....[8]....
        /*00f8*/ 	.word	0x00002090


	//   ....[9]....
        /*00fc*/ 	.word	0x00002210


	//   ....[10]....
        /*0100*/ 	.word	0x00002260


	//   ....[11]....
        /*0104*/ 	.word	0x00002290


	//   ....[12]....
        /*0108*/ 	.word	0x000022c0


	//   ....[13]....
        /*010c*/ 	.word	0x00002780


	//   ....[14]....
        /*0110*/ 	.word	0x00002790


	//   ....[15]....
        /*0114*/ 	.word	0x00003290


	//   ....[16]....
        /*0118*/ 	.word	0x000032e0


	//----- nvinfo : EIATTR_COOP_GROUP_MASK_REGIDS
	.align		4
.L_42:
        /*011c*/ 	.byte	0x04, 0x29
        /*011e*/ 	.short	(.L_44 - .L_43)


	//   ....[0]....
.L_43:
        /*0120*/ 	.word	0xffffffff


	//   ....[1]....
        /*0124*/ 	.word	0xffffffff


	//   ....[2]....
        /*0128*/ 	.word	0xffffffff


	//   ....[3]....
        /*012c*/ 	.word	0xffffffff


	//   ....[4]....
        /*0130*/ 	.word	0xffffffff


	//   ....[5]....
        /*0134*/ 	.word	0xffffffff


	//   ....[6]....
        /*0138*/ 	.word	0xffffffff


	//   ....[7]....
        /*013c*/ 	.word	0xffffffff


	//   ....[8]....
        /*0140*/ 	.word	0xffffffff


	//   ....[9]....
        /*0144*/ 	.word	0xffffffff


	//----- nvinfo : EIATTR_COOP_GROUP_INSTR_OFFSETS
	.align		4
.L_44:
        /*0148*/ 	.byte	0x04, 0x28
        /*014a*/ 	.short	(.L_46 - .L_45)


	//   ....[0]....
.L_45:
        /*014c*/ 	.word	0x00000050


	//   ....[1]....
        /*0150*/ 	.word	0x00000310


	//   ....[2]....
        /*0154*/ 	.word	0x00000500


	//   ....[3]....
        /*0158*/ 	.word	0x000009a0


	//   ....[4]....
        /*015c*/ 	.word	0x00000ae0


	//   ....[5]....
        /*0160*/ 	.word	0x00000fe0


	//   ....[6]....
        /*0164*/ 	.word	0x00001120


	//   ....[7]....
        /*0168*/ 	.word	0x00001610


	//   ....[8]....
        /*016c*/ 	.word	0x00003120


	//   ....[9]....
        /*0170*/ 	.word	0x00003390


	//----- nvinfo : EIATTR_VRC_CTA_INIT_COUNT
	.align		4
.L_46:
        /*0174*/ 	.byte	0x02, 0x4a
        /*0176*/ 	.byte	0x80
	.zero		1


	//----- nvinfo : EIATTR_MBARRIER_INSTR_OFFSETS
	.align		4
        /*0178*/ 	.byte	0x04, 0x39
        /*017a*/ 	.short	(.L_48 - .L_47)


	//   ....[0]....
.L_47:
        /*017c*/ 	.word	0x00001810
        /*0180*/ 	.word	0x000000ff
        /*0184*/ 	.word	0x00050000
        /*0188*/ 	.short	0x0100
        /*018a*/ 	.byte	0x0b
	.zero		1


	//   ....[1]....
        /*018c*/ 	.word	0x00001820
        /*0190*/ 	.word	0x000000ff
        /*0194*/ 	.word	0x00050020
        /*0198*/ 	.short	0x0100
        /*019a*/ 	.byte	0x0b
	.zero		1


	//   ....[2]....
        /*019c*/ 	.word	0x000018d0
        /*01a0*/ 	.word	0x000000ff
        /*01a4*/ 	.word	0x00050008
        /*01a8*/ 	.short	0x0100
        /*01aa*/ 	.byte	0x0b
	.zero		1


	//   ....[3]....
        /*01ac*/ 	.word	0x000018e0
        /*01b0*/ 	.word	0x000000ff
        /*01b4*/ 	.word	0x00050028
        /*01b8*/ 	.short	0x0100
        /*01ba*/ 	.byte	0x0b
	.zero		1


	//   ....[4]....
        /*01bc*/ 	.word	0x000019c0
        /*01c0*/ 	.word	0x000000ff
        /*01c4*/ 	.word	0x00050010
        /*01c8*/ 	.short	0x0100
        /*01ca*/ 	.byte	0x0b
	.zero		1


	//   ....[5]....
        /*01cc*/ 	.word	0x000019d0
        /*01d0*/ 	.word	0x000000ff
        /*01d4*/ 	.word	0x00050030
        /*01d8*/ 	.short	0x0100
        /*01da*/ 	.byte	0x0b
	.zero		1


	//   ....[6]....
        /*01dc*/ 	.word	0x00001ae0
        /*01e0*/ 	.word	0x000000ff
        /*01e4*/ 	.word	0x00050018
        /*01e8*/ 	.short	0x0100
        /*01ea*/ 	.byte	0x0b
	.zero		1


	//   ....[7]....
        /*01ec*/ 	.word	0x00001af0
        /*01f0*/ 	.word	0x000000ff
        /*01f4*/ 	.word	0x00050038
        /*01f8*/ 	.short	0x0100
        /*01fa*/ 	.byte	0x0b
	.zero		1


	//   ....[8]....
        /*01fc*/ 	.word	0x00001cf0
        /*0200*/ 	.word	0x000000ff
        /*0204*/ 	.word	0x00050000
        /*0208*/ 	.short	0x010a
        /*020a*/ 	.byte	0x0b
	.zero		1


	//   ....[9]....
        /*020c*/ 	.word	0x000020e0
        /*0210*/ 	.word	0x000000ff
        /*0214*/ 	.word	0x00050020
        /*0218*/ 	.short	0x010a
        /*021a*/ 	.byte	0x0b
	.zero		1


	//   ....[10]....
        /*021c*/ 	.word	0x00002340
        /*0220*/ 	.word	0x000000ff
        /*0224*/ 	.word	0x00050000
        /*0228*/ 	.short	0x010a
        /*022a*/ 	.byte	0x2a
	.zero		1


	//   ....[11]....
        /*022c*/ 	.word	0x000027d0
        /*0230*/ 	.word	0x000000ff
        /*0234*/ 	.word	0x00050020
        /*0238*/ 	.short	0x010a
        /*023a*/ 	.byte	0x2a
	.zero		1


	//   ....[12]....
        /*023c*/ 	.word	0x000028a0
        /*0240*/ 	.word	0x000000ff
        /*0244*/ 	.word	0x00050000
        /*0248*/ 	.short	0x0108
        /*024a*/ 	.byte	0x0b
	.zero		1


	//   ....[13]....
        /*024c*/ 	.word	0x000028b0
        /*0250*/ 	.word	0x000000ff
        /*0254*/ 	.word	0x00050020
        /*0258*/ 	.short	0x0108
        /*025a*/ 	.byte	0x0b
	.zero		1


	//   ....[14]....
        /*025c*/ 	.word	0x00002900
        /*0260*/ 	.word	0x000000ff
        /*0264*/ 	.word	0x00050008
        /*0268*/ 	.short	0x0108
        /*026a*/ 	.byte	0x0b
	.zero		1


	//   ....[15]....
        /*026c*/ 	.word	0x00002910
        /*0270*/ 	.word	0x000000ff
        /*0274*/ 	.word	0x00050028
        /*0278*/ 	.short	0x0108
        /*027a*/ 	.byte	0x0b
	.zero		1


	//   ....[16]....
        /*027c*/ 	.word	0x00002960
        /*0280*/ 	.word	0x000000ff
        /*0284*/ 	.word	0x00050010
        /*0288*/ 	.short	0x0108
        /*028a*/ 	.byte	0x0b
	.zero		1


	//   ....[17]....
        /*028c*/ 	.word	0x00002970
        /*0290*/ 	.word	0x000000ff
        /*0294*/ 	.word	0x00050030
        /*0298*/ 	.short	0x0108
        /*029a*/ 	.byte	0x0b
	.zero		1


	//   ....[18]....
        /*029c*/ 	.word	0x000029c0
        /*02a0*/ 	.word	0x000000ff
        /*02a4*/ 	.word	0x00050018
        /*02a8*/ 	.short	0x0108
        /*02aa*/ 	.byte	0x0b
	.zero		1


	//   ....[19]....
        /*02ac*/ 	.word	0x000029d0
        /*02b0*/ 	.word	0x000000ff
        /*02b4*/ 	.word	0x00050038
        /*02b8*/ 	.short	0x0108
        /*02ba*/ 	.byte	0x0b
	.zero		1


	//   ....[20]....
        /*02bc*/ 	.word	0x000033b0
        /*02c0*/ 	.word	0x000000ff
        /*02c4*/ 	.word	0x00050000
        /*02c8*/ 	.short	0x010a
        /*02ca*/ 	.byte	0x0b
	.zero		1


	//   ....[21]....
        /*02cc*/ 	.word	0x000033e0
        /*02d0*/ 	.word	0x000000ff
        /*02d4*/ 	.word	0x00050020
        /*02d8*/ 	.short	0x010a
        /*02da*/ 	.byte	0x0b
	.zero		1


	//   ....[22]....
        /*02dc*/ 	.word	0x00003410
        /*02e0*/ 	.word	0x000000ff
        /*02e4*/ 	.word	0x00050000
        /*02e8*/ 	.short	0x010a
        /*02ea*/ 	.byte	0x2a
	.zero		1


	//   ....[23]....
        /*02ec*/ 	.word	0x00003440
        /*02f0*/ 	.word	0x000000ff
        /*02f4*/ 	.word	0x00050020
        /*02f8*/ 	.short	0x010a
        /*02fa*/ 	.byte	0x2a
	.zero		1


	//----- nvinfo : EIATTR_NUM_MBARRIERS
	.align		4
.L_48:
        /*02fc*/ 	.byte	0x03, 0x38
        /*02fe*/ 	.short	0x0008


	//----- nvinfo : EIATTR_EXIT_INSTR_OFFSETS
	.align		4
        /*0300*/ 	.byte	0x04, 0x1c
        /*0302*/ 	.short	(.L_50 - .L_49)


	//   ....[0]....
.L_49:
        /*0304*/ 	.word	0x000033a0


	//----- nvinfo : EIATTR_REQNTID
	.align		4
.L_50:
        /*0308*/ 	.byte	0x04, 0x10
        /*030a*/ 	.short	(.L_52 - .L_51)
.L_51:
        /*030c*/ 	.word	0x00000080
        /*0310*/ 	.word	0x00000001
        /*0314*/ 	.word	0x00000001


	//----- nvinfo : EIATTR_CRS_STACK_SIZE
	.align		4
.L_52:
        /*0318*/ 	.byte	0x04, 0x1e
        /*031a*/ 	.short	(.L_54 - .L_53)
.L_53:
        /*031c*/ 	.word	0x00000000


	//----- nvinfo : EIATTR_CBANK_PARAM_SIZE
	.align		4
.L_54:
        /*0320*/ 	.byte	0x03, 0x19
        /*0322*/ 	.short	0x0050


	//----- nvinfo : EIATTR_PARAM_CBANK
	.align		4
        /*0324*/ 	.byte	0x04, 0x0a
        /*0326*/ 	.short	(.L_56 - .L_55)
	.align		4
.L_55:
        /*0328*/ 	.word	index@(.nv.constant0.gluon_tcgen05)
        /*032c*/ 	.short	0x0380
        /*032e*/ 	.short	0x0050


	//----- nvinfo : EIATTR_SW_WAR
	.align		4
.L_56:
        /*0330*/ 	.byte	0x04, 0x36
        /*0332*/ 	.short	(.L_58 - .L_57)
.L_57:
        /*0334*/ 	.word	0x00000008
.L_58:


//--------------------- .nv.compat                --------------------------
	.section	.nv.compat,"",@"SHT_CUDA_COMPAT_INFO"
	.align	4
        /*0000*/ 	.byte	0x02, 0x02, 0x02, 0x00, 0x02, 0x05, 0x05, 0x00, 0x02, 0x03, 0x03, 0x00, 0x02, 0x06, 0x01, 0x00


//--------------------- .nv.callgraph             --------------------------
	.section	.nv.callgraph,"",@"SHT_CUDA_CALLGRAPH"
	.align	4
	.sectionentsize	8
	.align		4
        /*0000*/ 	.word	0x00000000
	.align		4
        /*0004*/ 	.word	0xffffffff
	.align		4
        /*0008*/ 	.word	0x00000000
	.align		4
        /*000c*/ 	.word	0xfffffffe
	.align		4
        /*0010*/ 	.word	0x00000000
	.align		4
        /*0014*/ 	.word	0xfffffffd
	.align		4
        /*0018*/ 	.word	0x00000000
	.align		4
        /*001c*/ 	.word	0xfffffffc


//--------------------- .text.gluon_tcgen05       --------------------------
	.section	.text.gluon_tcgen05,"ax",@progbits
	.align	128
        .global         gluon_tcgen05
        .type           gluon_tcgen05,@function
        .size           gluon_tcgen05,(.L_x_85 - gluon_tcgen05)
        .other          gluon_tcgen05,@"STO_CUDA_ENTRY STV_DEFAULT"
gluon_tcgen05:
.text.gluon_tcgen05:
[----:B------:R-:W1:Y:S01]  /*0000*/  LDC R1, c[0x0][0x37c] ;  /* 0x0000df00ff017b82 */ /* 0x000e620000000800 */
[----:B------:R-:W2:Y:S02]  /*0010*/  S2R R0, SR_TID.X ;  /* 0x0000000000007919 */ /* 0x000ea40000002100 */
[----:B--2---:R-:W-:-:S13]  /*0020*/  ISETP.GE.U32.AND P2, PT, R0, 0x20, PT ;  /* 0x000000200000780c */ /* 0x004fda0003f46070 */
[----:B------:R-:W-:Y:S05]  /*0030*/  @P2 BRA `(.L_x_0) ;  /* 0x0000000000b82947 */ /* 0x000fea0003800000 */
[----:B------:R-:W2:Y:S01]  /*0040*/  S2UR UR6, SR_CgaCtaId ;  /* 0x00000000000679c3 */ /* 0x000ea20000008800 */
[----:B------:R-:W-:Y:S01]  /*0050*/  NOP ;  /* 0x0000000000007918 */ /* 0x000fe20000000000 */
[----:B------:R-:W-:Y:S02]  /*0060*/  UMOV UR4, 0x40 ;  /* 0x0000004000047882 */ /* 0x000fe40000000000 */
[----:B--2---:R-:W-:-:S09]  /*0070*/  ULEA UR4, UR6, UR4, 0x18 ;  /* 0x0000000406047291 */ /* 0x004fd2000f8ec0ff */
[----:B------:R-:W2:Y:S01]  /*0080*/  LDS.U8 R2, [UR4] ;  /* 0x00000004ff027984 */ /* 0x000ea20008000000 */
[----:B------:R-:W-:Y:S02]  /*0090*/  UMOV UR4, 0x400 ;  /* 0x0000040000047882 */ /* 0x000fe40000000000 */
[----:B------:R-:W-:Y:S01]  /*00a0*/  ULEA UR4, UR6, UR4, 0x18 ;  /* 0x0000000406047291 */ /* 0x000fe2000f8ec0ff */
[----:B--2---:R-:W-:-:S13]  /*00b0*/  ISETP.NE.AND P0, PT, R2, RZ, PT ;  /* 0x000000ff0200720c */ /* 0x004fda0003f05270 */
[----:B------:R-:W-:Y:S05]  /*00c0*/  @P0 BRA `(.L_x_1) ;  /* 0x00000000007c0947 */ /* 0x000fea0003800000 */
[----:B------:R-:W-:-:S13]  /*00d0*/  ELECT P0, URZ, PT ;  /* 0x0000000000ff782f */ /* 0x000fda0003800000 */
[----:B------:R-:W-:Y:S05]  /*00e0*/  @!P0 BRA `(.L_x_2) ;  /* 0x0000000000848947 */ /* 0x000fea0003800000 */
[----:B------:R-:W-:Y:S01]  /*00f0*/  UMOV UR5, 0x8 ;  /* 0x0000000800057882 */ /* 0x000fe20000000000 */
[----:B------:R-:W-:Y:S02]  /*0100*/  IMAD.MOV.U32 R5, RZ, RZ, 0x1 ;  /* 0x00000001ff057424 */ /* 0x000fe400078e00ff */
[----:B------:R-:W-:Y:S02]  /*0110*/  IMAD.MOV.U32 R3, RZ, RZ, 0xff ;  /* 0x000000ffff037424 */ /* 0x000fe400078e00ff */
[----:B------:R-:W-:Y:S04]  /*0120*/  DEPBAR.LE SB2, 0x36 ;  /* 0x0000ad800000791a */ /* 0x000fe80000000000 */
[----:B------:R-:W2:Y:S02]  /*0130*/  UTCATOMSWS.FIND_AND_SET.ALIGN UP0, UR5, UR5 ;  /* 0x00000005000575e3 */ /* 0x000ea40008000800 */
[----:B--2---:R-:W-:-:S04]  /*0140*/  PLOP3.LUT P0, PT, PT, PT, UP0, 0x80, 0x8 ;  /* 0x000000000008781c */ /* 0x004fc80003f0f008 */
[----:B------:R-:W-:-:S04]  /*0150*/  SEL R2, RZ, 0xffffffff, !P0 ;  /* 0xffffffffff027807 */ /* 0x000fc80004000000 */
[----:B------:R-:W-:Y:S01]  /*0160*/  ISETP.NE.AND P0, PT, R2, RZ, PT ;  /* 0x000000ff0200720c */ /* 0x000fe20003f05270 */
[----:B------:R-:W-:-:S12]  /*0170*/  IMAD.U32 R2, RZ, RZ, UR5 ;  /* 0x00000005ff027e24 */ /* 0x000fd8000f8e00ff */
[----:B------:R-:W-:Y:S05]  /*0180*/  @P0 BRA `(.L_x_3) ;  /* 0x0000000000240947 */ /* 0x000fea0003800000 */
.L_x_4:
[----:B------:R-:W-:Y:S05]  /*0190*/  NANOSLEEP 0x64 ;  /* 0x000000640000795d */ /* 0x000fea0003800000 */
[----:B------:R-:W-:-:S05]  /*01a0*/  UMOV UR5, 0x8 ;  /* 0x0000000800057882 */ /* 0x000fca0000000000 */
[----:B------:R-:W-:Y:S04]  /*01b0*/  DEPBAR.LE SB2, 0x36 ;  /* 0x0000ad800000791a */ /* 0x000fe80000000000 */
[----:B------:R-:W2:Y:S02]  /*01c0*/  UTCATOMSWS.FIND_AND_SET.ALIGN UP0, UR5, UR5 ;  /* 0x00000005000575e3 */ /* 0x000ea40008000800 */
[----:B--2---:R-:W-:-:S04]  /*01d0*/  PLOP3.LUT P0, PT, PT, PT, UP0, 0x80, 0x8 ;  /* 0x000000000008781c */ /* 0x004fc80003f0f008 */
[----:B------:R-:W-:-:S04]  /*01e0*/  SEL R2, RZ, 0xffffffff, !P0 ;  /* 0xffffffffff027807 */ /* 0x000fc80004000000 */
[----:B------:R-:W-:Y:S01]  /*01f0*/  ISETP.NE.AND P0, PT, R2, RZ, PT ;  /* 0x000000ff0200720c */ /* 0x000fe20003f05270 */
[----:B------:R-:W-:-:S12]  /*0200*/  IMAD.U32 R2, RZ, RZ, UR5 ;  /* 0x00000005ff027e24 */ /* 0x000fd8000f8e00ff */
[----:B------:R-:W-:Y:S05]  /*0210*/  @!P0 BRA `(.L_x_4) ;  /* 0xfffffffc00dc8947 */ /* 0x000fea000383ffff */
.L_x_3:
[C---:B------:R-:W-:Y:S01]  /*0220*/  VIADD R4, R2.reuse, 0x10 ;  /* 0x0000001002047836 */ /* 0x040fe20000000000 */
[----:B------:R-:W-:Y:S01]  /*0230*/  UMOV UR5, 0x50 ;  /* 0x0000005000057882 */ /* 0x000fe20000000000 */
[----:B------:R-:W-:Y:S01]  /*0240*/  SHF.L.U32 R3, R3, R2, RZ ;  /* 0x0000000203037219 */ /* 0x000fe200000006ff */
[----:B------:R-:W-:Y:S01]  /*0250*/  ULEA UR5, UR6, UR5, 0x18 ;  /* 0x0000000506057291 */ /* 0x000fe2000f8ec0ff */
[----:B------:R-:W-:Y:S01]  /*0260*/  IMAD.SHL.U32 R2, R2, 0x20, RZ ;  /* 0x0000002002027824 */ /* 0x000fe200078e00ff */
[----:B------:R-:W-:-:S04]  /*0270*/  SHF.L.U32 R4, R5, R4, RZ ;  /* 0x0000000405047219 */ /* 0x000fc800000006ff */
[----:B------:R-:W-:-:S05]  /*0280*/  LOP3.LUT R3, R4, R3, RZ, 0xfc, !PT ;  /* 0x0000000304037212 */ /* 0x000fca00078efcff */
[----:B------:R2:W-:Y:S04]  /*0290*/  ATOMS.OR RZ, [UR5], R3 ;  /* 0x00000003ffff798c */ /* 0x0005e8000b000005 */
[----:B------:R2:W-:Y:S01]  /*02a0*/  STS [UR4], R2 ;  /* 0x00000002ff007988 */ /* 0x0005e20008000804 */
[----:B------:R-:W-:Y:S05]  /*02b0*/  BRA `(.L_x_2) ;  /* 0x0000000000107947 */ /* 0x000fea0003800000 */
.L_x_1:
[----:B------:R-:W-:Y:S01]  /*02c0*/  IMAD.MOV.U32 R3, RZ, RZ, -0x1 ;  /* 0xffffffffff037424 */ /* 0x000fe200078e00ff */
[----:B------:R-:W-:-:S04]  /*02d0*/  MOV R2, 0x300 ;  /* 0x0000030000027802 */ /* 0x000fc80000000f00 */
[----:B------:R2:W-:Y:S03]  /*02e0*/  STS [UR4], R3 ;  /* 0x00000003ff007988 */ /* 0x0005e60008000804 */
[----:B-12---:R-:W-:Y:S05]  /*02f0*/  CALL.REL.NOINC `($__internal_1_$__cuda_sm10x_tcgen05_guardrail_trap_phase_invalid_during_alloc) ;  /* 0x0000003000687944 */ /* 0x006fea0003c00000 */
.L_x_2:
[----:B------:R-:W-:Y:S05]  /*0300*/  WARPSYNC.ALL ;  /* 0x0000000000007948 */ /* 0x000fea0003800000 */
[----:B------:R-:W-:Y:S01]  /*0310*/  NOP ;  /* 0x0000000000007918 */ /* 0x000fe20000000000 */
.L_x_0:
[----:B------:R-:W3:Y:S08]  /*0320*/  S2UR UR4, SR_CgaCtaId ;  /* 0x00000000000479c3 */ /* 0x000ef00000008800 */
[----:B------:R-:W-:Y:S01]  /*0330*/  BAR.SYNC.DEFER_BLOCKING 0x0 ;  /* 0x0000000000007b1d */ /* 0x000fe20000010000 */
[----:B------:R-:W-:-:S05]  /*0340*/  LOP3.LUT R10, R0, 0x7f, RZ, 0xc0, !PT ;  /* 0x0000007f000a7812 */ /* 0x000fca00078ec0ff */
[----:B------:R-:W-:Y:S02]  /*0350*/  UMOV UR11, 0x400 ;  /* 0x00000400000b7882 */ /* 0x000fe40000000000 */
[----:B------:R-:W4:Y:S08]  /*0360*/  LDC R4, c[0x0][0x398] ;  /* 0x0000e600ff047b82 */ /* 0x000f300000000800 */
[----:B------:R-:W5:Y:S01]  /*0370*/  LDC R13, c[0x0][0x3a0] ;  /* 0x0000e800ff0d7b82 */ /* 0x000f620000000800 */
[----:B---3--:R-:W-:-:S07]  /*0380*/  ULEA UR11, UR4, UR11, 0x18 ;  /* 0x0000000b040b7291 */ /* 0x008fce000f8ec0ff */
[----:B------:R-:W3:Y:S02]  /*0390*/  S2UR UR7, SR_CTAID.Y ;  /* 0x00000000000779c3 */ /* 0x000ee40000002600 */
[----:B--2---:R-:W2:Y:S06]  /*03a0*/  LDS R3, [UR11] ;  /* 0x0000000bff037984 */ /* 0x004eac0008000800 */
[----:B------:R-:W-:Y:S06]  /*03b0*/  BAR.SYNC.DEFER_BLOCKING 0x0 ;  /* 0x0000000000007b1d */ /* 0x000fec0000010000 */
[----:B------:R-:W-:Y:S05]  /*03c0*/  @P2 BRA `(.L_x_5) ;  /* 0x0000000000182947 */ /* 0x000fea0003800000 */
[----:B------:R-:W-:Y:S01]  /*03d0*/  ELECT P0, URZ, PT ;  /* 0x0000000000ff782f */ /* 0x000fe20003800000 */
[----:B------:R-:W-:Y:S01]  /*03e0*/  IMAD.MOV.U32 R2, RZ, RZ, 0x1 ;  /* 0x00000001ff027424 */ /* 0x000fe200078e00ff */
[----:B------:R-:W-:Y:S01]  /*03f0*/  UMOV UR5, 0x40 ;  /* 0x0000004000057882 */ /* 0x000fe20000000000 */
[----:B------:R-:W-:Y:S01]  /*0400*/  UVIRTCOUNT.DEALLOC.SMPOOL 0x80 ;  /* 0x000000800000784c */ /* 0x000fe20000000000 */
[----:B------:R-:W-:-:S09]  /*0410*/  ULEA UR5, UR4, UR5, 0x18 ;  /* 0x0000000504057291 */ /* 0x000fd2000f8ec0ff */
[----:B------:R5:W-:Y:S03]  /*0420*/  @P0 STS.U8 [UR5], R2 ;  /* 0x00000002ff000988 */ /* 0x000be60008000005 */
.L_x_5:
[----:B------:R-:W5:Y:S01]  /*0430*/  S2UR UR4, SR_CTAID.Z ;  /* 0x00000000000479c3 */ /* 0x000f620000002700 */
[----:B------:R-:W4:Y:S01]  /*0440*/  LDCU UR5, c[0x0][0x370] ;  /* 0x00006e00ff0577ac */ /* 0x000f220008000800 */
[----:B------:R-:W-:Y:S01]  /*0450*/  ISETP.GE.U32.AND P0, PT, R10, 0x20, PT ;  /* 0x000000200a00780c */ /* 0x000fe20003f06070 */
[----:B----4-:R-:W-:Y:S01]  /*0460*/  VIADD R4, R4, 0xffffffff ;  /* 0xffffffff04047836 */ /* 0x010fe20000000000 */
[C---:B------:R-:W-:Y:S01]  /*0470*/  ISETP.NE.U32.AND P3, PT, R10.reuse, RZ, PT ;  /* 0x000000ff0a00720c */ /* 0x040fe20003f65070 */
[----:B------:R-:W5:Y:S01]  /*0480*/  LDCU UR6, c[0x0][0x374] ;  /* 0x00006e80ff0677ac */ /* 0x000f620008000800 */
[----:B------:R-:W-:Y:S01]  /*0490*/  LEA R11, R10, UR11, 0x2 ;  /* 0x0000000b0a0b7c11 */ /* 0x000fe2000f8e10ff */
[----:B-----5:R-:W-:Y:S01]  /*04a0*/  VIADD R12, R13, 0xffffffff ;  /* 0xffffffff0d0c7836 */ /* 0x020fe20000000000 */
[----:B------:R-:W4:Y:S01]  /*04b0*/  S2UR UR15, SR_CTAID.X ;  /* 0x00000000000f79c3 */ /* 0x000f220000002500 */
[----:B------:R-:W5:Y:S01]  /*04c0*/  LDCU.64 UR12, c[0x0][0x3c0] ;  /* 0x00007800ff0c77ac */ /* 0x000f620008000a00 */
[----:B--2---:R-:W-:Y:S01]  /*04d0*/  R2UR UR10, R3 ;  /* 0x00000000030a72ca */ /* 0x004fe200000e0000 */
[----:B------:R-:W-:Y:S04]  /*04e0*/  BSSY.RECONVERGENT B0, `(.L_x_6) ;  /* 0x0000011000007945 */ /* 0x000fe80003800200 */
[----:B------:R2:W-:Y:S01]  /*04f0*/  @!P0 STS [R11], RZ ;  /* 0x000000ff0b008388 */ /* 0x0005e20000000800 */
[----:B------:R-:W-:-:S03]  /*0500*/  NOP ;  /* 0x0000000000007918 */ /* 0x000fc60000000000 */
[----:B------:R2:W-:Y:S01]  /*0510*/  @!P3 STS [UR11+0x24], R4 ;  /* 0x00002404ff00b988 */ /* 0x0005e2000800080b */
[----:B---3--:R-:W-:-:S03]  /*0520*/  UIMAD UR4, UR4, UR6, UR7 ;  /* 0x00000006040472a4 */ /* 0x008fc6000f8e0207 */
[----:B------:R2:W-:Y:S01]  /*0530*/  @!P3 STS [UR11+0x20], R12 ;  /* 0x0000200cff00b988 */ /* 0x0005e2000800080b */
[----:B----4-:R-:W-:-:S04]  /*0540*/  UIMAD UR4, UR4, UR5, UR15 ;  /* 0x00000005040472a4 */ /* 0x010fc8000f8e020f */
[----:B------:R-:W-:-:S04]  /*0550*/  UIMAD UR4, UR4, 0x180, URZ ;  /* 0x00000180040478a4 */ /* 0x000fc8000f8e02ff */
[----:B-----5:R-:W-:-:S04]  /*0560*/  UIADD3 UR8, UP0, UPT, UR4, UR12, URZ ;  /* 0x0000000c04087290 */ /* 0x020fc8000ff1e0ff */
[----:B------:R-:W-:Y:S01]  /*0570*/  ULEA.HI.X.SX32 UR9, UR4, UR13, 0x1, UP0 ;  /* 0x0000000d04097291 */ /* 0x000fe200080f0eff */
[----:B--2---:R-:W-:Y:S11]  /*0580*/  @P3 BRA `(.L_x_7) ;  /* 0x0000000000183947 */ /* 0x004ff60003800000 */
[----:B------:R-:W2:Y:S01]  /*0590*/  LDS R2, [UR11+0x8] ;  /* 0x0000080bff027984 */ /* 0x000ea20008000800 */
[----:B------:R-:W3:Y:S01]  /*05a0*/  LDC.64 R6, c[0x0][0x380] ;  /* 0x0000e000ff067b82 */ /* 0x000ee20000000a00 */
[----:B------:R-:W-:Y:S02]  /*05b0*/  IMAD.MOV.U32 R3, RZ, RZ, 0x70 ;  /* 0x00000070ff037424 */ /* 0x000fe400078e00ff */
[----:B---3--:R3:W-:Y:S03]  /*05c0*/  STS.64 [UR11], R6 ;  /* 0x00000006ff007988 */ /* 0x0087e60008000a0b */
[----:B--2---:R-:W-:-:S05]  /*05d0*/  LOP3.LUT R2, R2, 0x10, R3, 0xd8, !PT ;  /* 0x0000001002027812 */ /* 0x004fca00078ed803 */
[----:B------:R3:W-:Y:S02]  /*05e0*/  STS [UR11+0x8], R2 ;  /* 0x00000802ff007988 */ /* 0x0007e4000800080b */
.L_x_7:
[----:B------:R-:W-:Y:S05]  /*05f0*/  BSYNC.RECONVERGENT B0 ;  /* 0x0000000000007941 */ /* 0x000fea0003800200 */
.L_x_6:
[----:B------:R-:W-:Y:S04]  /*0600*/  BSSY.RECONVERGENT B0, `(.L_x_8) ;  /* 0x000000a000007945 */ /* 0x000fe80003800200 */
[----:B------:R-:W-:Y:S05]  /*0610*/  @P3 BRA `(.L_x_9) ;  /* 0x0000000000203947 */ /* 0x000fea0003800000 */
[----:B---3--:R-:W2:Y:S01]  /*0620*/  LDS R2, [UR11+0x34] ;  /* 0x0000340bff027984 */ /* 0x008ea20008000800 */
[----:B------:R-:W-:Y:S02]  /*0630*/  IMAD.MOV.U32 R3, RZ, RZ, 0x3f000000 ;  /* 0x3f000000ff037424 */ /* 0x000fe400078e00ff */
[----:B------:R-:W-:Y:S01]  /*0640*/  @!P3 IMAD.MOV.U32 R5, RZ, RZ, 0x3f ;  /* 0x0000003fff05b424 */ /* 0x000fe200078e00ff */
[----:B------:R-:W3:Y:S02]  /*0650*/  @!P3 LDS R6, [UR11+0x38] ;  /* 0x0000380bff06b984 */ /* 0x000ee40008000800 */
[----:B--2---:R-:W-:Y:S02]  /*0660*/  LOP3.LUT R2, R2, 0xff000000, R3, 0xb8, !PT ;  /* 0xff00000002027812 */ /* 0x004fe400078eb803 */
[----:B---3--:R-:W-:-:S03]  /*0670*/  @!P3 LOP3.LUT R3, R6, 0xff, R5, 0xb8, !PT ;  /* 0x000000ff0603b812 */ /* 0x008fc600078eb805 */
[----:B------:R2:W-:Y:S04]  /*0680*/  STS [UR11+0x34], R2 ;  /* 0x00003402ff007988 */ /* 0x0005e8000800080b */
[----:B------:R2:W-:Y:S02]  /*0690*/  @!P3 STS [UR11+0x38], R3 ;  /* 0x00003803ff00b988 */ /* 0x0005e4000800080b */
.L_x_9:
[----:B------:R-:W-:Y:S05]  /*06a0*/  BSYNC.RECONVERGENT B0 ;  /* 0x0000000000007941 */ /* 0x000fea0003800200 */
.L_x_8:
[----:B------:R-:W-:Y:S04]  /*06b0*/  BSSY.RECONVERGENT B0, `(.L_x_10) ;  /* 0x000000e000007945 */ /* 0x000fe80003800200 */
[----:B------:R-:W-:Y:S05]  /*06c0*/  @P3 BRA `(.L_x_11) ;  /* 0x0000000000303947 */ /* 0x000fea0003800000 */
[----:B--2---:R-:W2:Y:S01]  /*06d0*/  LDS R3, [UR11+0x34] ;  /* 0x0000340bff037984 */ /* 0x004ea20008000800 */
[----:B------:R-:W4:Y:S03]  /*06e0*/  LDC.64 R8, c[0x0][0x3a8] ;  /* 0x0000ea00ff087b82 */ /* 0x000f260000000a00 */
[----:B---3--:R-:W3:Y:S01]  /*06f0*/  LDS R2, [UR11+0x1c] ;  /* 0x00001c0bff027984 */ /* 0x008ee20008000800 */
[C---:B----4-:R-:W-:Y:S01]  /*0700*/  SHF.L.U64.HI R6, R8.reuse, 0x1, R9 ;  /* 0x0000000108067819 */ /* 0x050fe20000010209 */
[----:B------:R-:W-:-:S03]  /*0710*/  IMAD.SHL.U32 R5, R8, 0x2, RZ ;  /* 0x0000000208057824 */ /* 0x000fc600078e00ff */
[--C-:B------:R-:W-:Y:S02]  /*0720*/  SHF.R.U32.HI R7, RZ, 0x4, R6.reuse ;  /* 0x00000004ff077819 */ /* 0x100fe40000011606 */
[----:B------:R-:W-:-:S05]  /*0730*/  SHF.R.U64 R5, R5, 0x4, R6 ;  /* 0x0000000405057819 */ /* 0x000fca0000001206 */
[----:B------:R4:W-:Y:S01]  /*0740*/  STS [UR11+0xc], R5 ;  /* 0x00000c05ff007988 */ /* 0x0009e2000800080b */
[----:B--2---:R-:W-:Y:S02]  /*0750*/  LOP3.LUT R3, R3, 0x7, RZ, 0xb8, !PT ;  /* 0x0000000703037812 */ /* 0x004fe400078eb8ff */
[----:B---3--:R-:W-:-:S03]  /*0760*/  LOP3.LUT R2, R2, 0xf, R7, 0xb8, !PT ;  /* 0x0000000f02027812 */ /* 0x008fc600078eb807 */
[----:B------:R4:W-:Y:S04]  /*0770*/  STS [UR11+0x34], R3 ;  /* 0x00003403ff007988 */ /* 0x0009e8000800080b */
[----:B------:R4:W-:Y:S02]  /*0780*/  STS [UR11+0x1c], R2 ;  /* 0x00001c02ff007988 */ /* 0x0009e4000800080b */
.L_x_11:
[----:B------:R-:W-:Y:S05]  /*0790*/  BSYNC.RECONVERGENT B0 ;  /* 0x0000000000007941 */ /* 0x000fea0003800200 */
.L_x_10:
[----:B------:R-:W-:Y:S04]  /*07a0*/  BSSY.RECONVERGENT B1, `(.L_x_12) ;  /* 0x000001a000017945 */ /* 0x000fe80003800200 */
[----:B------:R-:W-:Y:S04]  /*07b0*/  BSSY.RELIABLE B0, `(.L_x_13) ;  /* 0x0000015000007945 */ /* 0x000fe80003800100 */
[----:B------:R-:W-:Y:S05]  /*07c0*/  @P3 BRA `(.L_x_14) ;  /* 0x0000000000203947 */ /* 0x000fea0003800000 */
[----:B--234-:R-:W2:Y:S02]  /*07d0*/  LDS R2, [UR11+0x34] ;  /* 0x0000340bff027984 */ /* 0x01cea40008000800 */
[----:B--2---:R-:W-:-:S05]  /*07e0*/  LOP3.LUT R2, R2, 0x38, RZ, 0xb8, !PT ;  /* 0x0000003802027812 */ /* 0x004fca00078eb8ff */
[----:B------:R2:W-:Y:S01]  /*07f0*/  STS [UR11+0x34], R2 ;  /* 0x00003402ff007988 */ /* 0x0005e2000800080b */
[----:B------:R-:W-:Y:S05]  /*0800*/  @P3 BRA `(.L_x_15) ;  /* 0x0000000000203947 */ /* 0x000fea0003800000 */
[----:B--2---:R-:W2:Y:S01]  /*0810*/  LDS R2, [UR11+0x8] ;  /* 0x0000080bff027984 */ /* 0x004ea20008000800 */
[----:B------:R-:W-:-:S05]  /*0820*/  IMAD.MOV.U32 R3, RZ, RZ, 0x780 ;  /* 0x00000780ff037424 */ /* 0x000fca00078e00ff */
[----:B--2---:R-:W-:-:S05]  /*0830*/  LOP3.LUT R2, R2, 0x500, R3, 0xd8, !PT ;  /* 0x0000050002027812 */ /* 0x004fca00078ed803 */
[----:B------:R5:W-:Y:S02]  /*0840*/  STS [UR11+0x8], R2 ;  /* 0x00000802ff007988 */ /* 0x000be4000800080b */
.L_x_14:
[----:B------:R-:W-:Y:S05]  /*0850*/  @P3 BRA `(.L_x_16) ;  /* 0x0000000000283947 */ /* 0x000fea0003800000 */
[----:B--2345:R-:W2:Y:S02]  /*0860*/  LDS R2, [UR11+0x8] ;  /* 0x0000080bff027984 */ /* 0x03cea40008000800 */
[----:B--2---:R-:W-:-:S05]  /*0870*/  LOP3.LUT R2, R2, 0x1800, RZ, 0xb8, !PT ;  /* 0x0000180002027812 */ /* 0x004fca00078eb8ff */
[----:B------:R3:W-:Y:S02]  /*0880*/  STS [UR11+0x8], R2 ;  /* 0x00000802ff007988 */ /* 0x0007e4000800080b */
.L_x_15:
[----:B------:R-:W-:Y:S05]  /*0890*/  @P3 BREAK.RELIABLE B0 ;  /* 0x0000000000003942 */ /* 0x000fea0003800100 */
[----:B------:R-:W-:Y:S05]  /*08a0*/  @P3 BRA `(.L_x_17) ;  /* 0x0000000000243947 */ /* 0x000fea0003800000 */
[----:B------:R-:W4:Y:S01]  /*08b0*/  LDS R3, [UR11+0x8] ;  /* 0x0000080bff037984 */ /* 0x000f220008000800 */
[----:B--23--:R-:W-:-:S05]  /*08c0*/  IMAD.MOV.U32 R2, RZ, RZ, 0x6000 ;  /* 0x00006000ff027424 */ /* 0x00cfca00078e00ff */
[----:B----4-:R-:W-:-:S04]  /*08d0*/  LOP3.LUT R2, R3, 0x6000, R2, 0xd8, !PT ;  /* 0x0000600003027812 */ /* 0x010fc800078ed802 */
[----:B------:R-:W-:-:S05]  /*08e0*/  LOP3.LUT R2, R2, 0x400000, RZ, 0xb8, !PT ;  /* 0x0040000002027812 */ /* 0x000fca00078eb8ff */
[----:B------:R2:W-:Y:S02]  /*08f0*/  STS [UR11+0x8], R2 ;  /* 0x00000802ff007988 */ /* 0x0005e4000800080b */
.L_x_16:
[----:B------:R-:W-:Y:S05]  /*0900*/  BSYNC.RELIABLE B0 ;  /* 0x0000000000007941 */ /* 0x000fea0003800100 */
.L_x_13:
[----:B--2345:R-:W2:Y:S02]  /*0910*/  @!P3 LDS R2, [UR11+0x8] ;  /* 0x0000080bff02b984 */ /* 0x03cea40008000800 */
[----:B--2---:R-:W-:-:S05]  /*0920*/  @!P3 LOP3.LUT R2, R2, 0x8000, RZ, 0xb8, !PT ;  /* 0x000080000202b812 */ /* 0x004fca00078eb8ff */
[----:B------:R4:W-:Y:S02]  /*0930*/  @!P3 STS [UR11+0x8], R2 ;  /* 0x00000802ff00b988 */ /* 0x0009e4000800080b */
.L_x_17:
[----:B------:R-:W-:Y:S05]  /*0940*/  BSYNC.RECONVERGENT B1 ;  /* 0x0000000000017941 */ /* 0x000fea0003800200 */
.L_x_12:
[----:B------:R-:W-:Y:S05]  /*0950*/  WARPSYNC.ALL ;  /* 0x0000000000007948 */ /* 0x000fea0003800000 */
[----:B------:R-:W-:Y:S01]  /*0960*/  NOP ;  /* 0x0000000000007918 */ /* 0x000fe20000000000 */
[----:B------:R-:W-:Y:S05]  /*0970*/  @P0 BRA `(.L_x_18) ;  /* 0x0000000000300947 */ /* 0x000fea0003800000 */
[----:B--234-:R-:W2:Y:S01]  /*0980*/  S2R R2, SR_LANEID ;  /* 0x0000000000027919 */ /* 0x01cea20000000000 */
[----:B------:R-:W-:Y:S05]  /*0990*/  WARPSYNC.ALL ;  /* 0x0000000000007948 */ /* 0x000fea0003800000 */
[----:B------:R-:W-:Y:S01]  /*09a0*/  NOP ;  /* 0x0000000000007918 */ /* 0x000fe20000000000 */
[----:B--2---:R-:W-:-:S05]  /*09b0*/  IMAD.SHL.U32 R5, R2, 0x4, RZ ;  /* 0x0000000402057824 */ /* 0x004fca00078e00ff */
[----:B------:R-:W2:Y:S01]  /*09c0*/  LDS R7, [R5+UR11] ;  /* 0x0000000b05077984 */ /* 0x000ea20008000800 */
[----:B------:R-:W-:-:S05]  /*09d0*/  IADD3 R2, P1, PT, R5, UR8, RZ ;  /* 0x0000000805027c10 */ /* 0x000fca000ff3e0ff */
[----:B------:R-:W-:-:S05]  /*09e0*/  IMAD.X R3, RZ, RZ, UR9, P1 ;  /* 0x00000009ff037e24 */ /* 0x000fca00088e06ff */
[----:B--2---:R5:W2:Y:S01]  /*09f0*/  ATOMG.E.EXCH.STRONG.GPU PT, RZ, [R2], R7 ;  /* 0x0000000702ff73a8 */ /* 0x004aa200041ee100 */
[----:B------:R-:W-:-:S04]  /*0a00*/  DEPBAR {5,4,3,2,1,0} ;  /* 0x0000003f0000791a */ /* 0x000fc80000000000 */
[----:B------:R-:W3:Y:S02]  /*0a10*/  CCTL.E.C.LDCU.IV.DEEP [UR8] ;  /* 0x0000000008007540 */ /* 0x000ee40009c08000 */
[----:B---3--:R5:W-:Y:S01]  /*0a20*/  UTMACCTL.IV [UR8] ;  /* 0x00000000080079b9 */ /* 0x008be20008000000 */
[----:B------:R-:W-:Y:S01]  /*0a30*/  NOP ;  /* 0x0000000000007918 */ /* 0x000fe20000000000 */
.L_x_18:
[----:B------:R-:W-:Y:S05]  /*0a40*/  @P0 BRA `(.L_x_19) ;  /* 0x00000000000c0947 */ /* 0x000fea0003800000 */
[----:B------:R0:W-:Y:S01]  /*0a50*/  UTMACMDFLUSH ;  /* 0x00000000000079b7 */ /* 0x0001e20000000000 */
[----:B------:R-:W-:Y:S05]  /*0a60*/  @P0 BRA `(.L_x_19) ;  /* 0x0000000000040947 */ /* 0x000fea0003800000 */
[----:B------:R-:W-:-:S04]  /*0a70*/  DEPBAR.LE SB0, 0x0 ;  /* 0x000080000000791a */ /* 0x000fc80000000000 */
.L_x_19:
[----:B------:R-:W-:Y:S05]  /*0a80*/  WARPSYNC.ALL ;  /* 0x0000000000007948 */ /* 0x000fea0003800000 */
[----:B------:R-:W-:Y:S01]  /*0a90*/  NOP ;  /* 0x0000000000007918 */ /* 0x000fe20000000000 */
[----:B--2---:R-:W-:Y:S06]  /*0aa0*/  BAR.SYNC.DEFER_BLOCKING 0x0 ;  /* 0x0000000000007b1d */ /* 0x004fec0000010000 */
[----:B------:R-:W-:Y:S02]  /*0ab0*/  BSSY.RECONVERGENT B1, `(.L_x_20) ;  /* 0x000000b000017945 */ /* 0x000fe40003800200 */
[----:B------:R-:W-:Y:S06]  /*0ac0*/  BAR.SYNC.DEFER_BLOCKING 0x0 ;  /* 0x0000000000007b1d */ /* 0x000fec0000010000 */
[----:B------:R2:W-:Y:S01]  /*0ad0*/  @!P0 STS [R11], RZ ;  /* 0x000000ff0b008388 */ /* 0x0005e20000000800 */
[----:B------:R-:W-:Y:S01]  /*0ae0*/  NOP ;  /* 0x0000000000007918 */ /* 0x000fe20000000000 */
[----:B------:R-:W-:Y:S05]  /*0af0*/  @P3 BRA `(.L_x_21) ;  /* 0x0000000000183947 */ /* 0x000fea0003800000 */
[----:B---345:R-:W3:Y:S01]  /*0b00*/  LDS R2, [UR11+0x8] ;  /* 0x0000080bff027984 */ /* 0x038ee20008000800 */
[----:B------:R-:W4:Y:S01]  /*0b10*/  LDC.64 R6, c[0x0][0x388] ;  /* 0x0000e200ff067b82 */ /* 0x000f220000000a00 */
[----:B------:R-:W-:Y:S02]  /*0b20*/  IMAD.MOV.U32 R3, RZ, RZ, 0x70 ;  /* 0x00000070ff037424 */ /* 0x000fe400078e00ff */
[----:B----4-:R4:W-:Y:S03]  /*0b30*/  STS.64 [UR11], R6 ;  /* 0x00000006ff007988 */ /* 0x0109e60008000a0b */
[----:B---3--:R-:W-:-:S05]  /*0b40*/  LOP3.LUT R2, R2, 0x10, R3, 0xd8, !PT ;  /* 0x0000001002027812 */ /* 0x008fca00078ed803 */
[----:B------:R4:W-:Y:S02]  /*0b50*/  STS [UR11+0x8], R2 ;  /* 0x00000802ff007988 */ /* 0x0009e4000800080b */
.L_x_21:
[----:B-----5:R-:W-:Y:S05]  /*0b60*/  BSYNC.RECONVERGENT B1 ;  /* 0x0000000000017941 */ /* 0x020fea0003800200 */
.L_x_20:
[----:B------:R-:W-:Y:S04]  /*0b70*/  BSSY.RECONVERGENT B2, `(.L_x_22) ;  /* 0x000000f000027945 */ /* 0x000fe80003800200 */
[----:B------:R-:W-:Y:S04]  /*0b80*/  BSSY.RELIABLE B1, `(.L_x_23) ;  /* 0x000000c000017945 */ /* 0x000fe80003800100 */
[----:B------:R-:W-:Y:S05]  /*0b90*/  @P3 BRA `(.L_x_24) ;  /* 0x0000000000283947 */ /* 0x000fea0003800000 */
[----:B---34-:R-:W3:Y:S01]  /*0ba0*/  LDS R2, [UR11+0x34] ;  /* 0x0000340bff027984 */ /* 0x018ee20008000800 */
[----:B------:R-:W-:Y:S01]  /*0bb0*/  IMAD.MOV.U32 R3, RZ, RZ, 0x3f000000 ;  /* 0x3f000000ff037424 */ /* 0x000fe200078e00ff */
[----:B------:R-:W-:Y:S05]  /*0bc0*/  @P3 BREAK.RELIABLE B1 ;  /* 0x0000000000013942 */ /* 0x000fea0003800100 */
[----:B---3--:R-:W-:-:S05]  /*0bd0*/  LOP3.LUT R2, R2, 0xff000000, R3, 0xb8, !PT ;  /* 0xff00000002027812 */ /* 0x008fca00078eb803 */
[----:B------:R3:W-:Y:S01]  /*0be0*/  STS [UR11+0x34], R2 ;  /* 0x00003402ff007988 */ /* 0x0007e2000800080b */
[----:B------:R-:W-:Y:S05]  /*0bf0*/  @P3 BRA `(.L_x_25) ;  /* 0x0000000000183947 */ /* 0x000fea0003800000 */
[----:B---3--:R-:W3:Y:S01]  /*0c00*/  LDS R2, [UR11+0x38] ;  /* 0x0000380bff027984 */ /* 0x008ee20008000800 */
[----:B------:R-:W-:-:S05]  /*0c10*/  IMAD.MOV.U32 R3, RZ, RZ, 0xff ;  /* 0x000000ffff037424 */ /* 0x000fca00078e00ff */
[----:B---3--:R-:W-:-:S05]  /*0c20*/  LOP3.LUT R2, R2, 0xff, R3, 0xb8, !PT ;  /* 0x000000ff02027812 */ /* 0x008fca00078eb803 */
[----:B------:R5:W-:Y:S02]  /*0c30*/  STS [UR11+0x38], R2 ;  /* 0x00003802ff007988 */ /* 0x000be4000800080b */
.L_x_24:
[----:B------:R-:W-:Y:S05]  /*0c40*/  BSYNC.RELIABLE B1 ;  /* 0x0000000000017941 */ /* 0x000fea0003800100 */
.L_x_23:
[----:B------:R2:W-:Y:S02]  /*0c50*/  @!P3 STS [UR11+0x20], R12 ;  /* 0x0000200cff00b988 */ /* 0x0005e4000800080b */
.L_x_25:
[----:B------:R-:W-:Y:S05]  /*0c60*/  BSYNC.RECONVERGENT B2 ;  /* 0x0000000000027941 */ /* 0x000fea0003800200 */
.L_x_22:
[----:B------:R-:W-:Y:S05]  /*0c70*/  WARPSYNC.ALL ;  /* 0x0000000000007948 */ /* 0x000fea0003800000 */
[----:B------:R-:W-:Y:S01]  /*0c80*/  NOP ;  /* 0x0000000000007918 */ /* 0x000fe20000000000 */
[----:B------:R-:W2:Y:S01]  /*0c90*/  LDC R5, c[0x0][0x39c] ;  /* 0x0000e700ff057b82 */ /* 0x000ea20000000800 */
[----:B------:R-:W-:Y:S01]  /*0ca0*/  BSSY.RECONVERGENT B2, `(.L_x_26) ;  /* 0x0000010000027945 */ /* 0x000fe20003800200 */
[----:B--2---:R-:W-:-:S05]  /*0cb0*/  VIADD R5, R5, 0xffffffff ;  /* 0xffffffff05057836 */ /* 0x004fca0000000000 */
[----:B------:R2:W-:Y:S01]  /*0cc0*/  @!P3 STS [UR11+0x24], R5 ;  /* 0x00002405ff00b988 */ /* 0x0005e2000800080b */
[----:B------:R-:W-:Y:S05]  /*0cd0*/  @P3 BRA `(.L_x_27) ;  /* 0x0000000000303947 */ /* 0x000fea0003800000 */
[----:B------:R-:W2:Y:S01]  /*0ce0*/  LDS R3, [UR11+0x34] ;  /* 0x0000340bff037984 */ /* 0x000ea20008000800 */
[----:B----4-:R-:W4:Y:S03]  /*0cf0*/  LDC.64 R6, c[0x0][0x3b0] ;  /* 0x0000ec00ff067b82 */ /* 0x010f260000000a00 */
[----:B---3-5:R-:W3:Y:S01]  /*0d00*/  LDS R2, [UR11+0x1c] ;  /* 0x00001c0bff027984 */ /* 0x028ee20008000800 */
        /* <DEDUP_REMOVED lines=9> */
.L_x_27:
[----:B------:R-:W-:Y:S05]  /*0da0*/  BSYNC.RECONVERGENT B2 ;  /* 0x0000000000027941 */ /* 0x000fea0003800200 */
.L_x_26:
[----:B------:R-:W-:Y:S04]  /*0db0*/  BSSY.RECONVERGENT B3, `(.L_x_28) ;  /* 0x000001a000037945 */ /* 0x000fe80003800200 */
[----:B------:R-:W-:Y:S04]  /*0dc0*/  BSSY.RELIABLE B2, `(.L_x_29) ;  /* 0x0000015000027945 */ /* 0x000fe80003800100 */
[----:B------:R-:W-:Y:S05]  /*0dd0*/  @P3 BRA `(.L_x_30) ;  /* 0x0000000000203947 */ /* 0x000fea0003800000 */
[----:B---345:R-:W3:Y:S02]  /*0de0*/  LDS R2, [UR11+0x34] ;  /* 0x0000340bff027984 */ /* 0x038ee40008000800 */
[----:B---3--:R-:W-:-:S05]  /*0df0*/  LOP3.LUT R2, R2, 0x38, RZ, 0xb8, !PT ;  /* 0x0000003802027812 */ /* 0x008fca00078eb8ff */
[----:B------:R3:W-:Y:S01]  /*0e00*/  STS [UR11+0x34], R2 ;  /* 0x00003402ff007988 */ /* 0x0007e2000800080b */
[----:B------:R-:W-:Y:S05]  /*0e10*/  @P3 BRA `(.L_x_31) ;  /* 0x0000000000203947 */ /* 0x000fea0003800000 */
[----:B---3--:R-:W3:Y:S01]  /*0e20*/  LDS R2, [UR11+0x8] ;  /* 0x0000080bff027984 */ /* 0x008ee20008000800 */
[----:B------:R-:W-:-:S05]  /*0e30*/  IMAD.MOV.U32 R3, RZ, RZ, 0x780 ;  /* 0x00000780ff037424 */ /* 0x000fca00078e00ff */
[----:B---3--:R-:W-:-:S05]  /*0e40*/  LOP3.LUT R2, R2, 0x500, R3, 0xd8, !PT ;  /* 0x0000050002027812 */ /* 0x008fca00078ed803 */
[----:B------:R3:W-:Y:S02]  /*0e50*/  STS [UR11+0x8], R2 ;  /* 0x00000802ff007988 */ /* 0x0007e4000800080b */
.L_x_30:
[----:B------:R-:W-:Y:S05]  /*0e60*/  @P3 BRA `(.L_x_32) ;  /* 0x0000000000283947 */ /* 0x000fea0003800000 */
[----:B---345:R-:W3:Y:S02]  /*0e70*/  LDS R2, [UR11+0x8] ;  /* 0x0000080bff027984 */ /* 0x038ee40008000800 */
[----:B---3--:R-:W-:-:S05]  /*0e80*/  LOP3.LUT R2, R2, 0x1800, RZ, 0xb8, !PT ;  /* 0x0000180002027812 */ /* 0x008fca00078eb8ff */
[----:B------:R4:W-:Y:S02]  /*0e90*/  STS [UR11+0x8], R2 ;  /* 0x00000802ff007988 */ /* 0x0009e4000800080b */
.L_x_31:
[----:B------:R-:W-:Y:S05]  /*0ea0*/  @P3 BREAK.RELIABLE B2 ;  /* 0x0000000000023942 */ /* 0x000fea0003800100 */
[----:B------:R-:W-:Y:S05]  /*0eb0*/  @P3 BRA `(.L_x_33) ;  /* 0x0000000000243947 */ /* 0x000fea0003800000 */
[----:B---34-:R-:W3:Y:S01]  /*0ec0*/  LDS R2, [UR11+0x8] ;  /* 0x0000080bff027984 */ /* 0x018ee20008000800 */
[----:B------:R-:W-:-:S05]  /*0ed0*/  IMAD.MOV.U32 R3, RZ, RZ, 0x6000 ;  /* 0x00006000ff037424 */ /* 0x000fca00078e00ff */
[----:B---3--:R-:W-:-:S04]  /*0ee0*/  LOP3.LUT R2, R2, 0x6000, R3, 0xd8, !PT ;  /* 0x0000600002027812 */ /* 0x008fc800078ed803 */
[----:B------:R-:W-:-:S05]  /*0ef0*/  LOP3.LUT R2, R2, 0x400000, RZ, 0xb8, !PT ;  /* 0x0040000002027812 */ /* 0x000fca00078eb8ff */
[----:B------:R3:W-:Y:S02]  /*0f00*/  STS [UR11+0x8], R2 ;  /* 0x00000802ff007988 */ /* 0x0007e4000800080b */
.L_x_32:
[----:B------:R-:W-:Y:S05]  /*0f10*/  BSYNC.RELIABLE B2 ;  /* 0x0000000000027941 */ /* 0x000fea0003800100 */
.L_x_29:
[----:B---345:R-:W3:Y:S02]  /*0f20*/  @!P3 LDS R2, [UR11+0x8] ;  /* 0x0000080bff02b984 */ /* 0x038ee40008000800 */
[----:B---3--:R-:W-:-:S05]  /*0f30*/  @!P3 LOP3.LUT R2, R2, 0x8000, RZ, 0xb8, !PT ;  /* 0x000080000202b812 */ /* 0x008fca00078eb8ff */
[----:B------:R5:W-:Y:S02]  /*0f40*/  @!P3 STS [UR11+0x8], R2 ;  /* 0x00000802ff00b988 */ /* 0x000be4000800080b */
.L_x_33:
[----:B------:R-:W-:Y:S05]  /*0f50*/  BSYNC.RECONVERGENT B3 ;  /* 0x0000000000037941 */ /* 0x000fea0003800200 */
.L_x_28:
[----:B------:R-:W-:Y:S05]  /*0f60*/  WARPSYNC.ALL ;  /* 0x0000000000007948 */ /* 0x000fea0003800000 */
[----:B------:R-:W-:Y:S01]  /*0f70*/  NOP ;  /* 0x0000000000007918 */ /* 0x000fe20000000000 */
[----:B------:R-:W-:-:S04]  /*0f80*/  UIADD3 UR5, UPT, UPT, UR4, 0x80, URZ ;  /* 0x0000008004057890 */ /* 0x000fc8000fffe0ff */
[----:B------:R-:W-:-:S04]  /*0f90*/  UIADD3 UR32, UP0, UPT, UR5, UR12, URZ ;  /* 0x0000000c05207290 */ /* 0x000fc8000ff1e0ff */
[----:B------:R-:W-:Y:S01]  /*0fa0*/  ULEA.HI.X.SX32 UR33, UR5, UR13, 0x1, UP0 ;  /* 0x0000000d05217291 */ /* 0x000fe200080f0eff */
[----:B------:R-:W-:Y:S11]  /*0fb0*/  @P0 BRA `(.L_x_34) ;  /* 0x0000000000300947 */ /* 0x000ff60003800000 */
[----:B---345:R-:W3:Y:S01]  /*0fc0*/  S2R R2, SR_LANEID ;  /* 0x0000000000027919 */ /* 0x038ee20000000000 */
[----:B------:R-:W-:Y:S05]  /*0fd0*/  WARPSYNC.ALL ;  /* 0x0000000000007948 */ /* 0x000fea0003800000 */
[----:B------:R-:W-:Y:S01]  /*0fe0*/  NOP ;  /* 0x0000000000007918 */ /* 0x000fe20000000000 */
[----:B---3--:R-:W-:-:S05]  /*0ff0*/  IMAD.SHL.U32 R6, R2, 0x4, RZ ;  /* 0x0000000402067824 */ /* 0x008fca00078e00ff */
[----:B------:R-:W3:Y:S01]  /*1000*/  LDS R7, [R6+UR11] ;  /* 0x0000000b06077984 */ /* 0x000ee20008000800 */
[----:B------:R-:W-:-:S05]  /*1010*/  IADD3 R2, P1, PT, R6, UR32, RZ ;  /* 0x0000002006027c10 */ /* 0x000fca000ff3e0ff */
[----:B------:R-:W-:-:S05]  /*1020*/  IMAD.X R3, RZ, RZ, UR33, P1 ;  /* 0x00000021ff037e24 */ /* 0x000fca00088e06ff */
[----:B---3--:R3:W4:Y:S01]  /*1030*/  ATOMG.E.EXCH.STRONG.GPU PT, RZ, [R2], R7 ;  /* 0x0000000702ff73a8 */ /* 0x00872200041ee100 */
[----:B------:R-:W-:-:S04]  /*1040*/  DEPBAR {5,4,3,2,1,0} ;  /* 0x0000003f0000791a */ /* 0x000fc80000000000 */
[----:B------:R-:W5:Y:S02]  /*1050*/  CCTL.E.C.LDCU.IV.DEEP [UR32] ;  /* 0x0000000020007540 */ /* 0x000f640009c08000 */
[----:B-----5:R3:W-:Y:S01]  /*1060*/  UTMACCTL.IV [UR32] ;  /* 0x00000000200079b9 */ /* 0x0207e20008000000 */
[----:B------:R-:W-:Y:S01]  /*1070*/  NOP ;  /* 0x0000000000007918 */ /* 0x000fe20000000000 */
.L_x_34:
[----:B------:R-:W-:Y:S05]  /*1080*/  @P0 BRA `(.L_x_35) ;  /* 0x00000000000c0947 */ /* 0x000fea0003800000 */
[----:B------:R0:W-:Y:S01]  /*1090*/  UTMACMDFLUSH ;  /* 0x00000000000079b7 */ /* 0x0001e20000000000 */
[----:B------:R-:W-:Y:S05]  /*10a0*/  @P0 BRA `(.L_x_35) ;  /* 0x0000000000040947 */ /* 0x000fea0003800000 */
[----:B------:R-:W-:-:S04]  /*10b0*/  DEPBAR.LE SB0, 0x0 ;  /* 0x000080000000791a */ /* 0x000fc80000000000 */
.L_x_35:
[----:B------:R-:W-:Y:S05]  /*10c0*/  WARPSYNC.ALL ;  /* 0x0000000000007948 */ /* 0x000fea0003800000 */
[----:B------:R-:W-:Y:S01]  /*10d0*/  NOP ;  /* 0x0000000000007918 */ /* 0x000fe20000000000 */
[----:B----4-:R-:W-:Y:S06]  /*10e0*/  BAR.SYNC.DEFER_BLOCKING 0x0 ;  /* 0x0000000000007b1d */ /* 0x010fec0000010000 */
[----:B------:R-:W-:Y:S02]  /*10f0*/  BSSY.RECONVERGENT B3, `(.L_x_36) ;  /* 0x000000b000037945 */ /* 0x000fe40003800200 */
[----:B------:R-:W-:Y:S06]  /*1100*/  BAR.SYNC.DEFER_BLOCKING 0x0 ;  /* 0x0000000000007b1d */ /* 0x000fec0000010000 */
[----:B------:R4:W-:Y:S01]  /*1110*/  @!P0 STS [R11], RZ ;  /* 0x000000ff0b008388 */ /* 0x0009e20000000800 */
[----:B------:R-:W-:Y:S01]  /*1120*/  NOP ;  /* 0x0000000000007918 */ /* 0x000fe20000000000 */
[----:B------:R-:W-:Y:S05]  /*1130*/  @P3 BRA `(.L_x_37) ;  /* 0x0000000000183947 */ /* 0x000fea0003800000 */
[----:B---3-5:R-:W3:Y:S01]  /*1140*/  LDS R2, [UR11+0x8] ;  /* 0x0000080bff027984 */ /* 0x028ee20008000800 */
[----:B------:R-:W5:Y:S01]  /*1150*/  LDC.64 R6, c[0x0][0x390] ;  /* 0x0000e400ff067b82 */ /* 0x000f620000000a00 */
[----:B------:R-:W-:Y:S02]  /*1160*/  IMAD.MOV.U32 R3, RZ, RZ, 0x70 ;  /* 0x00000070ff037424 */ /* 0x000fe400078e00ff */
[----:B-----5:R5:W-:Y:S03]  /*1170*/  STS.64 [UR11], R6 ;  /* 0x00000006ff007988 */ /* 0x020be60008000a0b */
[----:B---3--:R-:W-:-:S05]  /*1180*/  LOP3.LUT R2, R2, 0x10, R3, 0xd8, !PT ;  /* 0x0000001002027812 */ /* 0x008fca00078ed803 */
[----:B------:R5:W-:Y:S02]  /*1190*/  STS [UR11+0x8], R2 ;  /* 0x00000802ff007988 */ /* 0x000be4000800080b */
.L_x_37:
[----:B---3--:R-:W-:Y:S05]  /*11a0*/  BSYNC.RECONVERGENT B3 ;  /* 0x0000000000037941 */ /* 0x008fea0003800200 */
.L_x_36:
[----:B------:R-:W-:Y:S04]  /*11b0*/  BSSY.RECONVERGENT B4, `(.L_x_38) ;  /* 0x0000011000047945 */ /* 0x000fe80003800200 */
[----:B------:R-:W-:Y:S04]  /*11c0*/  BSSY.RELIABLE B3, `(.L_x_39) ;  /* 0x000000e000037945 */ /* 0x000fe80003800100 */
[----:B------:R-:W-:Y:S05]  /*11d0*/  @P3 BRA `(.L_x_40) ;  /* 0x0000000000243947 */ /* 0x000fea0003800000 */
[----:B-----5:R-:W3:Y:S01]  /*11e0*/  LDS R2, [UR11+0x34] ;  /* 0x0000340bff027984 */ /* 0x020ee20008000800 */
[----:B------:R-:W-:-:S05]  /*11f0*/  IMAD.MOV.U32 R3, RZ, RZ, 0x3f000000 ;  /* 0x3f000000ff037424 */ /* 0x000fca00078e00ff */
[----:B---3--:R-:W-:-:S05]  /*1200*/  LOP3.LUT R2, R2, 0xff000000, R3, 0xb8, !PT ;  /* 0xff00000002027812 */ /* 0x008fca00078eb803 */
[----:B------:R3:W-:Y:S01]  /*1210*/  STS [UR11+0x34], R2 ;  /* 0x00003402ff007988 */ /* 0x0007e2000800080b */
[----:B------:R-:W-:Y:S05]  /*1220*/  @P3 BRA `(.L_x_41) ;  /* 0x00000000001c3947 */ /* 0x000fea0003800000 */
[----:B---3--:R-:W3:Y:S01]  /*1230*/  LDS R2, [UR11+0x38] ;  /* 0x0000380bff027984 */ /* 0x008ee20008000800 */
[----:B------:R-:W-:-:S05]  /*1240*/  IMAD.MOV.U32 R3, RZ, RZ, 0x3f ;  /* 0x0000003fff037424 */ /* 0x000fca00078e00ff */
[----:B---3--:R-:W-:-:S05]  /*1250*/  LOP3.LUT R2, R2, 0xff, R3, 0xb8, !PT ;  /* 0x000000ff02027812 */ /* 0x008fca00078eb803 */
[----:B------:R3:W-:Y:S02]  /*1260*/  STS [UR11+0x38], R2 ;  /* 0x00003802ff007988 */ /* 0x0007e4000800080b */
.L_x_40:
[----:B------:R-:W-:Y:S05]  /*1270*/  @P3 BREAK.RELIABLE B3 ;  /* 0x0000000000033942 */ /* 0x000fea0003800100 */
[----:B------:R-:W-:Y:S05]  /*1280*/  @P3 BRA `(.L_x_42) ;  /* 0x00000000000c3947 */ /* 0x000fea0003800000 */
[----:B------:R2:W-:Y:S02]  /*1290*/  STS [UR11+0x20], R5 ;  /* 0x00002005ff007988 */ /* 0x0005e4000800080b */
.L_x_41:
[----:B------:R-:W-:Y:S05]  /*12a0*/  BSYNC.RELIABLE B3 ;  /* 0x0000000000037941 */ /* 0x000fea0003800100 */
.L_x_39:
[----:B------:R2:W-:Y:S02]  /*12b0*/  @!P3 STS [UR11+0x24], R4 ;  /* 0x00002404ff00b988 */ /* 0x0005e4000800080b */
.L_x_42:
[----:B------:R-:W-:Y:S05]  /*12c0*/  BSYNC.RECONVERGENT B4 ;  /* 0x0000000000047941 */ /* 0x000fea0003800200 */
.L_x_38:
[----:B------:R-:W-:Y:S05]  /*12d0*/  WARPSYNC.ALL ;  /* 0x0000000000007948 */ /* 0x000fea0003800000 */
[----:B------:R-:W-:Y:S01]  /*12e0*/  NOP ;  /* 0x0000000000007918 */ /* 0x000fe20000000000 */
[----:B------:R-:W-:Y:S04]  /*12f0*/  BSSY.RECONVERGENT B4, `(.L_x_43) ;  /* 0x000000e000047945 */ /* 0x000fe80003800200 */
[----:B------:R-:W-:Y:S05]  /*1300*/  @P3 BRA `(.L_x_44) ;  /* 0x0000000000303947 */ /* 0x000fea0003800000 */
[----:B------:R-:W2:Y:S02]  /*1310*/  LDS R3, [UR11+0x34] ;  /* 0x0000340bff037984 */ /* 0x000ea40008000800 */
[----:B--2---:R-:W2:Y:S02]  /*1320*/  LDC.64 R4, c[0x0][0x3b8] ;  /* 0x0000ee00ff047b82 */ /* 0x004ea40000000a00 */
[----:B---3-5:R-:W3:Y:S01]  /*1330*/  LDS R2, [UR11+0x1c] ;  /* 0x00001c0bff027984 */ /* 0x028ee20008000800 */
[C---:B--2---:R-:W-:Y:S01]  /*1340*/  SHF.L.U64.HI R5, R4.reuse, 0x1, R5 ;  /* 0x0000000104057819 */ /* 0x044fe20000010205 */
[----:B------:R-:W-:-:S03]  /*1350*/  IMAD.SHL.U32 R4, R4, 0x2, RZ ;  /* 0x0000000204047824 */ /* 0x000fc600078e00ff */
[--C-:B------:R-:W-:Y:S02]  /*1360*/  SHF.R.U32.HI R7, RZ, 0x4, R5.reuse ;  /* 0x00000004ff077819 */ /* 0x100fe40000011605 */
[----:B------:R-:W-:-:S05]  /*1370*/  SHF.R.U64 R4, R4, 0x4, R5 ;  /* 0x0000000404047819 */ /* 0x000fca0000001205 */
[----:B------:R2:W-:Y:S01]  /*1380*/  STS [UR11+0xc], R4 ;  /* 0x00000c04ff007988 */ /* 0x0005e2000800080b */
[----:B------:R-:W-:Y:S02]  /*1390*/  LOP3.LUT R3, R3, 0x7, RZ, 0xb8, !PT ;  /* 0x0000000703037812 */ /* 0x000fe400078eb8ff */
[----:B---3--:R-:W-:-:S03]  /*13a0*/  LOP3.LUT R2, R2, 0xf, R7, 0xb8, !PT ;  /* 0x0000000f02027812 */ /* 0x008fc600078eb807 */
[----:B------:R2:W-:Y:S04]  /*13b0*/  STS [UR11+0x34], R3 ;  /* 0x00003403ff007988 */ /* 0x0005e8000800080b */
[----:B------:R2:W-:Y:S02]  /*13c0*/  STS [UR11+0x1c], R2 ;  /* 0x00001c02ff007988 */ /* 0x0005e4000800080b */
.L_x_44:
[----:B------:R-:W-:Y:S05]  /*13d0*/  BSYNC.RECONVERGENT B4 ;  /* 0x0000000000047941 */ /* 0x000fea0003800200 */
.L_x_43:
[----:B------:R-:W-:Y:S04]  /*13e0*/  BSSY.RECONVERGENT B5, `(.L_x_45) ;  /* 0x000001a000057945 */ /* 0x000fe80003800200 */
[----:B------:R-:W-:Y:S04]  /*13f0*/  BSSY.RELIABLE B4, `(.L_x_46) ;  /* 0x0000015000047945 */ /* 0x000fe80003800100 */
[----:B------:R-:W-:Y:S05]  /*1400*/  @P3 BRA `(.L_x_47) ;  /* 0x0000000000203947 */ /* 0x000fea0003800000 */
[----:B--23-5:R-:W2:Y:S02]  /*1410*/  LDS R2, [UR11+0x34] ;  /* 0x0000340bff027984 */ /* 0x02cea40008000800 */
[----:B--2---:R-:W-:-:S05]  /*1420*/  LOP3.LUT R2, R2, 0x38, RZ, 0xb8, !PT ;  /* 0x0000003802027812 */ /* 0x004fca00078eb8ff */
[----:B------:R2:W-:Y:S01]  /*1430*/  STS [UR11+0x34], R2 ;  /* 0x00003402ff007988 */ /* 0x0005e2000800080b */
[----:B------:R-:W-:Y:S05]  /*1440*/  @P3 BRA `(.L_x_48) ;  /* 0x0000000000203947 */ /* 0x000fea0003800000 */
[----:B--2---:R-:W2:Y:S01]  /*1450*/  LDS R2, [UR11+0x8] ;  /* 0x0000080bff027984 */ /* 0x004ea20008000800 */
[----:B------:R-:W-:-:S05]  /*1460*/  IMAD.MOV.U32 R3, RZ, RZ, 0x780 ;  /* 0x00000780ff037424 */ /* 0x000fca00078e00ff */
[----:B--2---:R-:W-:-:S05]  /*1470*/  LOP3.LUT R2, R2, 0x500, R3, 0xd8, !PT ;  /* 0x0000050002027812 */ /* 0x004fca00078ed803 */
[----:B------:R2:W-:Y:S02]  /*1480*/  STS [UR11+0x8], R2 ;  /* 0x00000802ff007988 */ /* 0x0005e4000800080b */
.L_x_47:
[----:B------:R-:W-:Y:S05]  /*1490*/  @P3 BRA `(.L_x_49) ;  /* 0x0000000000283947 */ /* 0x000fea0003800000 */
[----:B--23-5:R-:W2:Y:S02]  /*14a0*/  LDS R2, [UR11+0x8] ;  /* 0x0000080bff027984 */ /* 0x02cea40008000800 */
[----:B--2---:R-:W-:-:S05]  /*14b0*/  LOP3.LUT R2, R2, 0x1800, RZ, 0xb8, !PT ;  /* 0x0000180002027812 */ /* 0x004fca00078eb8ff */
[----:B------:R3:W-:Y:S02]  /*14c0*/  STS [UR11+0x8], R2 ;  /* 0x00000802ff007988 */ /* 0x0007e4000800080b */
.L_x_48:
[----:B------:R-:W-:Y:S05]  /*14d0*/  @P3 BREAK.RELIABLE B4 ;  /* 0x0000000000043942 */ /* 0x000fea0003800100 */
[----:B------:R-:W-:Y:S05]  /*14e0*/  @P3 BRA `(.L_x_50) ;  /* 0x0000000000243947 */ /* 0x000fea0003800000 */
[----:B--23--:R-:W2:Y:S01]  /*14f0*/  LDS R2, [UR11+0x8] ;  /* 0x0000080bff027984 */ /* 0x00cea20008000800 */
[----:B------:R-:W-:-:S05]  /*1500*/  IMAD.MOV.U32 R3, RZ, RZ, 0x6000 ;  /* 0x00006000ff037424 */ /* 0x000fca00078e00ff */
[----:B--2---:R-:W-:-:S04]  /*1510*/  LOP3.LUT R2, R2, 0x6000, R3, 0xd8, !PT ;  /* 0x0000600002027812 */ /* 0x004fc800078ed803 */
[----:B------:R-:W-:-:S05]  /*1520*/  LOP3.LUT R2, R2, 0x400000, RZ, 0xb8, !PT ;  /* 0x0040000002027812 */ /* 0x000fca00078eb8ff */
[----:B------:R2:W-:Y:S02]  /*1530*/  STS [UR11+0x8], R2 ;  /* 0x00000802ff007988 */ /* 0x0005e4000800080b */
.L_x_49:
[----:B------:R-:W-:Y:S05]  /*1540*/  BSYNC.RELIABLE B4 ;  /* 0x0000000000047941 */ /* 0x000fea0003800100 */
.L_x_46:
[----:B--23-5:R-:W2:Y:S02]  /*1550*/  @!P3 LDS R2, [UR11+0x8] ;  /* 0x0000080bff02b984 */ /* 0x02cea40008000800 */
[----:B--2---:R-:W-:-:S05]  /*1560*/  @!P3 LOP3.LUT R2, R2, 0x8000, RZ, 0xb8, !PT ;  /* 0x000080000202b812 */ /* 0x004fca00078eb8ff */
[----:B------:R5:W-:Y:S02]  /*1570*/  @!P3 STS [UR11+0x8], R2 ;  /* 0x00000802ff00b988 */ /* 0x000be4000800080b */
.L_x_50:
[----:B------:R-:W-:Y:S05]  /*1580*/  BSYNC.RECONVERGENT B5 ;  /* 0x0000000000057941 */ /* 0x000fea0003800200 */
.L_x_45:
[----:B------:R-:W-:Y:S05]  /*1590*/  WARPSYNC.ALL ;  /* 0x0000000000007948 */ /* 0x000fea0003800000 */
[----:B------:R-:W-:Y:S01]  /*15a0*/  NOP ;  /* 0x0000000000007918 */ /* 0x000fe20000000000 */
[----:B------:R-:W-:-:S04]  /*15b0*/  UIADD3 UR4, UPT, UPT, UR4, 0x100, URZ ;  /* 0x0000010004047890 */ /* 0x000fc8000fffe0ff */
[----:B------:R-:W-:-:S04]  /*15c0*/  UIADD3 UR12, UP0, UPT, UR4, UR12, URZ ;  /* 0x0000000c040c7290 */ /* 0x000fc8000ff1e0ff */
[----:B------:R-:W-:Y:S01]  /*15d0*/  ULEA.HI.X.SX32 UR13, UR4, UR13, 0x1, UP0 ;  /* 0x0000000d040d7291 */ /* 0x000fe200080f0eff */
[----:B------:R-:W-:Y:S11]  /*15e0*/  @P0 BRA `(.L_x_51) ;  /* 0x0000000000300947 */ /* 0x000ff60003800000 */
[----:B--23-5:R-:W2:Y:S01]  /*15f0*/  S2R R2, SR_LANEID ;  /* 0x0000000000027919 */ /* 0x02cea20000000000 */
[----:B------:R-:W-:Y:S05]  /*1600*/  WARPSYNC.ALL ;  /* 0x0000000000007948 */ /* 0x000fea0003800000 */
[----:B------:R-:W-:Y:S01]  /*1610*/  NOP ;  /* 0x0000000000007918 */ /* 0x000fe20000000000 */
[----:B--2---:R-:W-:-:S05]  /*1620*/  IMAD.SHL.U32 R4, R2, 0x4, RZ ;  /* 0x0000000402047824 */ /* 0x004fca00078e00ff */
[----:B------:R-:W2:Y:S01]  /*1630*/  LDS R5, [R4+UR11] ;  /* 0x0000000b04057984 */ /* 0x000ea20008000800 */
[----:B------:R-:W-:-:S05]  /*1640*/  IADD3 R2, P1, PT, R4, UR12, RZ ;  /* 0x0000000c04027c10 */ /* 0x000fca000ff3e0ff */
[----:B------:R-:W-:-:S05]  /*1650*/  IMAD.X R3, RZ, RZ, UR13, P1 ;  /* 0x0000000dff037e24 */ /* 0x000fca00088e06ff */
[----:B--2---:R2:W3:Y:S01]  /*1660*/  ATOMG.E.EXCH.STRONG.GPU PT, RZ, [R2], R5 ;  /* 0x0000000502ff73a8 */ /* 0x0044e200041ee100 */
[----:B------:R-:W-:-:S04]  /*1670*/  DEPBAR {5,4,3,2,1,0} ;  /* 0x0000003f0000791a */ /* 0x000fc80000000000 */
[----:B------:R-:W5:Y:S02]  /*1680*/  CCTL.E.C.LDCU.IV.DEEP [UR12] ;  /* 0x000000000c007540 */ /* 0x000f640009c08000 */
[----:B-----5:R2:W-:Y:S01]  /*1690*/  UTMACCTL.IV [UR12] ;  /* 0x000000000c0079b9 */ /* 0x0205e20008000000 */
[----:B------:R-:W-:Y:S01]  /*16a0*/  NOP ;  /* 0x0000000000007918 */ /* 0x000fe20000000000 */
.L_x_51:
[----:B------:R-:W-:Y:S05]  /*16b0*/  @P0 BRA `(.L_x_52) ;  /* 0x00000000000c0947 */ /* 0x000fea0003800000 */
[----:B------:R0:W-:Y:S01]  /*16c0*/  UTMACMDFLUSH ;  /* 0x00000000000079b7 */ /* 0x0001e20000000000 */
[----:B------:R-:W-:Y:S05]  /*16d0*/  @P0 BRA `(.L_x_52) ;  /* 0x0000000000040947 */ /* 0x000fea0003800000 */
[----:B------:R-:W-:-:S04]  /*16e0*/  DEPBAR.LE SB0, 0x0 ;  /* 0x000080000000791a */ /* 0x000fc80000000000 */
.L_x_52:
[----:B------:R-:W-:Y:S05]  /*16f0*/  WARPSYNC.ALL ;  /* 0x0000000000007948 */ /* 0x000fea0003800000 */
[----:B------:R-:W-:Y:S01]  /*1700*/  NOP ;  /* 0x0000000000007918 */ /* 0x000fe20000000000 */
[----:B---3--:R-:W-:Y:S01]  /*1710*/  BAR.SYNC.DEFER_BLOCKING 0x0 ;  /* 0x0000000000007b1d */ /* 0x008fe20000010000 */
[----:B--2--5:R-:W-:Y:S01]  /*1720*/  SHF.R.U32.HI R2, RZ, 0x5, R0 ;  /* 0x00000005ff027819 */ /* 0x024fe20000011600 */
[----:B------:R-:W-:-:S03]  /*1730*/  USHF.L.U32 UR7, UR7, 0x8, URZ ;  /* 0x0000000807077899 */ /* 0x000fc600080006ff */
[----:B------:R-:W-:Y:S01]  /*1740*/  R2UR UR14, R2 ;  /* 0x00000000020e72ca */ /* 0x000fe200000e0000 */
[----:B------:R-:W-:Y:S01]  /*1750*/  VOTEU.ALL UP0, P3 ;  /* 0x0000000000ff7886 */ /* 0x000fe20001800000 */
[----:B------:R-:W-:Y:S01]  /*1760*/  UMOV UR4, 0x1 ;  /* 0x0000000100047882 */ /* 0x000fe20000000000 */
[----:B------:R-:W-:Y:S01]  /*1770*/  VOTEU.ALL UP1, P3 ;  /* 0x0000000000ff7886 */ /* 0x000fe20001820000 */
[----:B------:R-:W-:Y:S02]  /*1780*/  BSSY.RECONVERGENT B5, `(.L_x_53) ;  /* 0x0000018000057945 */ /* 0x000fe40003800200 */
[----:B------:R-:W-:-:S04]  /*1790*/  @!UP0 UIADD3 UR16, UPT, UPT, -UR4, 0x100000, URZ ;  /* 0x0010000004108890 */ /* 0x000fc8000fffe1ff */
[----:B------:R-:W-:Y:S02]  /*17a0*/  @!UP0 USHF.L.U32 UR17, UR16, 0xb, URZ ;  /* 0x0000000b10118899 */ /* 0x000fe400080006ff */
[----:B------:R-:W-:Y:S02]  /*17b0*/  @!UP0 USHF.L.U32 UR16, UR16, 0x1, URZ ;  /* 0x0000000110108899 */ /* 0x000fe400080006ff */
[----:B------:R-:W-:-:S04]  /*17c0*/  @!UP0 UIADD3 UR4, UPT, UPT, -UR4, 0x100000, URZ ;  /* 0x0010000004048890 */ /* 0x000fc8000fffe1ff */
[----:B------:R-:W-:Y:S02]  /*17d0*/  @!UP0 USHF.L.U32 UR5, UR4, 0xb, URZ ;  /* 0x0000000b04058899 */ /* 0x000fe400080006ff */
[----:B------:R-:W-:Y:S01]  /*17e0*/  @!UP0 USHF.L.U32 UR4, UR4, 0x1, URZ ;  /* 0x0000000104048899 */ /* 0x000fe200080006ff */
[----:B------:R-:W-:Y:S01]  /*17f0*/  VOTEU.ALL UP0, P3 ;  /* 0x0000000000ff7886 */ /* 0x000fe20001800000 */
[----:B------:R-:W2:Y:S04]  /*1800*/  FENCE.VIEW.ASYNC.S ;  /* 0x00000000000073c6 */ /* 0x000ea80000000000 */
[----:B--2---:R2:W3:Y:S06]  /*1810*/  @!UP0 SYNCS.EXCH.64 URZ, [UR11+0x50000], UR16 ;  /* 0x050000100bff85b2 */ /* 0x0044ec0008000100 */
[----:B------:R2:W3:Y:S02]  /*1820*/  @!UP1 SYNCS.EXCH.64 URZ, [UR11+0x50020], UR4 ;  /* 0x050020040bff95b2 */ /* 0x0004e40008000100 */
[----:B---3--:R-:W-:Y:S06]  /*1830*/  BAR.SYNC.DEFER_BLOCKING 0x0 ;  /* 0x0000000000007b1d */ /* 0x008fec0000010000 */
[----:B------:R-:W-:Y:S05]  /*1840*/  @P3 BRA `(.L_x_54) ;  /* 0x00000000002c3947 */ /* 0x000fea0003800000 */
[----:B--2---:R-:W-:Y:S02]  /*1850*/  UMOV UR4, 0x1 ;  /* 0x0000000100047882 */ /* 0x004fe40000000000 */
[----:B------:R-:W-:-:S04]  /*1860*/  UIADD3 UR16, UPT, UPT, -UR4, 0x100000, URZ ;  /* 0x0010000004107890 */ /* 0x000fc8000fffe1ff */
[----:B------:R-:W-:Y:S02]  /*1870*/  USHF.L.U32 UR17, UR16, 0xb, URZ ;  /* 0x0000000b10117899 */ /* 0x000fe400080006ff */
[----:B------:R-:W-:Y:S02]  /*1880*/  USHF.L.U32 UR16, UR16, 0x1, URZ ;  /* 0x0000000110107899 */ /* 0x000fe400080006ff */
[----:B------:R-:W-:-:S04]  /*1890*/  UIADD3 UR4, UPT, UPT, -UR4, 0x100000, URZ ;  /* 0x0010000004047890 */ /* 0x000fc8000fffe1ff */
[----:B------:R-:W-:Y:S02]  /*18a0*/  USHF.L.U32 UR5, UR4, 0xb, URZ ;  /* 0x0000000b04057899 */ /* 0x000fe400080006ff */
[----:B------:R-:W-:Y:S01]  /*18b0*/  USHF.L.U32 UR4, UR4, 0x1, URZ ;  /* 0x0000000104047899 */ /* 0x000fe200080006ff */
[----:B------:R-:W2:Y:S03]  /*18c0*/  FENCE.VIEW.ASYNC.S ;  /* 0x00000000000073c6 */ /* 0x000ea60000000000 */
[----:B--2---:R3:W5:Y:S08]  /*18d0*/  SYNCS.EXCH.64 URZ, [UR11+0x50008], UR16 ;  /* 0x050008100bff75b2 */ /* 0x0047700008000100 */
[----:B------:R3:W2:Y:S02]  /*18e0*/  SYNCS.EXCH.64 URZ, [UR11+0x50028], UR4 ;  /* 0x050028040bff75b2 */ /* 0x0006a40008000100 */
[----:B---3--:R-:W-:Y:S01]  /*18f0*/  NOP ;  /* 0x0000000000007918 */ /* 0x008fe20000000000 */
.L_x_54:
[----:B--2---:R-:W-:Y:S05]  /*1900*/  BSYNC.RECONVERGENT B5 ;  /* 0x0000000000057941 */ /* 0x004fea0003800200 */
.L_x_53:
[----:B-----5:R-:W-:Y:S06]  /*1910*/  BAR.SYNC.DEFER_BLOCKING 0x0 ;  /* 0x0000000000007b1d */ /* 0x020fec0000010000 */
[----:B------:R-:W-:Y:S04]  /*1920*/  BSSY.RECONVERGENT B5, `(.L_x_55) ;  /* 0x000000d000057945 */ /* 0x000fe80003800200 */
[----:B------:R-:W-:Y:S05]  /*1930*/  @P3 BRA `(.L_x_56) ;  /* 0x00000000002c3947 */ /* 0x000fea0003800000 */
[----:B------:R-:W-:Y:S02]  /*1940*/  UMOV UR4, 0x1 ;  /* 0x0000000100047882 */ /* 0x000fe40000000000 */
[----:B------:R-:W-:-:S04]  /*1950*/  UIADD3 UR16, UPT, UPT, -UR4, 0x100000, URZ ;  /* 0x0010000004107890 */ /* 0x000fc8000fffe1ff */
[----:B------:R-:W-:Y:S02]  /*1960*/  USHF.L.U32 UR17, UR16, 0xb, URZ ;  /* 0x0000000b10117899 */ /* 0x000fe400080006ff */
[----:B------:R-:W-:Y:S02]  /*1970*/  USHF.L.U32 UR16, UR16, 0x1, URZ ;  /* 0x0000000110107899 */ /* 0x000fe400080006ff */
[----:B------:R-:W-:-:S04]  /*1980*/  UIADD3 UR4, UPT, UPT, -UR4, 0x100000, URZ ;  /* 0x0010000004047890 */ /* 0x000fc8000fffe1ff */
[----:B------:R-:W-:Y:S02]  /*1990*/  USHF.L.U32 UR5, UR4, 0xb, URZ ;  /* 0x0000000b04057899 */ /* 0x000fe400080006ff */
[----:B------:R-:W-:Y:S01]  /*19a0*/  USHF.L.U32 UR4, UR4, 0x1, URZ ;  /* 0x0000000104047899 */ /* 0x000fe200080006ff */
[----:B------:R-:W2:Y:S03]  /*19b0*/  FENCE.VIEW.ASYNC.S ;  /* 0x00000000000073c6 */ /* 0x000ea60000000000 */
[----:B--2---:R2:W3:Y:S08]  /*19c0*/  SYNCS.EXCH.64 URZ, [UR11+0x50010], UR16 ;  /* 0x050010100bff75b2 */ /* 0x0044f00008000100 */
[----:B------:R2:W5:Y:S01]  /*19d0*/  SYNCS.EXCH.64 URZ, [UR11+0x50030], UR4 ;  /* 0x050030040bff75b2 */ /* 0x0005620008000100 */
[----:B------:R-:W-:Y:S01]  /*19e0*/  NOP ;  /* 0x0000000000007918 */ /* 0x000fe20000000000 */
.L_x_56:
[----:B--2---:R-:W-:Y:S05]  /*19f0*/  BSYNC.RECONVERGENT B5 ;  /* 0x0000000000057941 */ /* 0x004fea0003800200 */
.L_x_55:
[----:B---3-5:R-:W-:Y:S01]  /*1a00*/  BAR.SYNC.DEFER_BLOCKING 0x0 ;  /* 0x0000000000007b1d */ /* 0x028fe20000010000 */
[----:B------:R-:W-:Y:S01]  /*1a10*/  UIADD3 UR6, UPT, UPT, UR11, 0x50020, URZ ;  /* 0x000500200b067890 */ /* 0x000fe2000fffe0ff */
[----:B------:R-:W-:Y:S01]  /*1a20*/  ISETP.GE.AND P0, PT, R13, 0x1, PT ;  /* 0x000000010d00780c */ /* 0x000fe20003f06270 */
[----:B------:R-:W-:-:S03]  /*1a30*/  USHF.L.U32 UR23, UR15, 0x6, URZ ;  /* 0x000000060f177899 */ /* 0x000fc600080006ff */
        /* <DEDUP_REMOVED lines=13> */
.L_x_58:
[----:B--2---:R-:W-:Y:S05]  /*1b10*/  BSYNC.RECONVERGENT B5 ;  /* 0x0000000000057941 */ /* 0x004fea0003800200 */
.L_x_57:
[----:B------:R-:W-:Y:S05]  /*1b20*/  @!P0 BRA `(.L_x_59) ;  /* 0x0000000c00508947 */ /* 0x000fea0003800000 */
[----:B---3-5:R-:W-:Y:S01]  /*1b30*/  BAR.SYNC.DEFER_BLOCKING 0x0 ;  /* 0x0000000000007b1d */ /* 0x028fe20000010000 */
[----:B------:R-:W-:Y:S01]  /*1b40*/  ELECT P1, URZ, PT ;  /* 0x0000000000ff782f */ /* 0x000fe20003820000 */
[----:B------:R-:W-:Y:S01]  /*1b50*/  @!P3 IMAD.MOV.U32 R2, RZ, RZ, 0x14000 ;  /* 0x00014000ff02b424 */ /* 0x000fe200078e00ff */
[----:B------:R-:W-:Y:S02]  /*1b60*/  ULOP3.LUT UR4, UR14, 0x1, URZ, 0xc0, !UPT ;  /* 0x000000010e047892 */ /* 0x000fe4000f8ec0ff */
[C---:B------:R-:W-:Y:S02]  /*1b70*/  ISETP.LT.U32.AND P1, PT, R10.reuse, 0x40, P1 ;  /* 0x000000400a00780c */ /* 0x040fe40000f21070 */
[----:B------:R-:W-:Y:S01]  /*1b80*/  ELECT P0, URZ, PT ;  /* 0x0000000000ff782f */ /* 0x000fe20003800000 */
[----:B------:R-:W-:Y:S02]  /*1b90*/  ULEA UR5, UR4, UR11, 0xd ;  /* 0x0000000b04057291 */ /* 0x000fe4000f8e68ff */
[----:B------:R-:W-:Y:S01]  /*1ba0*/  USHF.L.U32 UR22, UR4, 0x6, URZ ;  /* 0x0000000604167899 */ /* 0x000fe200080006ff */
[----:B------:R-:W-:Y:S01]  /*1bb0*/  ISETP.LT.U32.AND P0, PT, R10, 0x40, P0 ;  /* 0x000000400a00780c */ /* 0x000fe20000701070 */
[----:B------:R-:W-:Y:S01]  /*1bc0*/  UIMAD UR16, UR4, 0x6000, UR5 ;  /* 0x00006000041078a4 */ /* 0x000fe2000f8e0205 */
[----:B------:R-:W-:-:S04]  /*1bd0*/  UMOV UR19, UR7 ;  /* 0x0000000700137c82 */ /* 0x000fc80008000000 */
[----:B------:R-:W-:Y:S01]  /*1be0*/  UMOV UR18, UR22 ;  /* 0x0000001600127c82 */ /* 0x000fe20008000000 */
[----:B------:R-:W-:Y:S01]  /*1bf0*/  VOTEU.ANY UP0, P1 ;  /* 0x0000000000ff7886 */ /* 0x000fe20000800100 */
[----:B------:R-:W-:-:S04]  /*1c00*/  VOTEU.ANY UP2, P1 ;  /* 0x0000000000ff7886 */ /* 0x000fc80000840100 */
[----:B------:R-:W-:Y:S01]  /*1c10*/  @UP0 UIADD3 UR20, UPT, UPT, UR5, 0x40000, URZ ;  /* 0x0004000005140890 */ /* 0x000fe2000fffe0ff */
[----:B------:R2:W-:Y:S01]  /*1c20*/  @!P3 SYNCS.ARRIVE.TRANS64 RZ, [UR11+0x50000], R2 ;  /* 0x05000002ffffb9a7 */ /* 0x0005e2000800000b */
[----:B------:R-:W-:Y:S01]  /*1c30*/  @UP0 UIADD3 UR21, UPT, UPT, UR11, 0x50000, URZ ;  /* 0x000500000b150890 */ /* 0x000fe2000fffe0ff */
[----:B------:R-:W-:Y:S06]  /*1c40*/  BAR.SYNC.DEFER_BLOCKING 0x0 ;  /* 0x0000000000007b1d */ /* 0x000fec0000010000 */
[----:B------:R-:W-:Y:S01]  /*1c50*/  VOTEU.ANY UP1, P0 ;  /* 0x0000000000ff7886 */ /* 0x000fe20000020100 */
[----:B------:R-:W-:-:S04]  /*1c60*/  VOTEU.ANY UP0, P0 ;  /* 0x0000000000ff7886 */ /* 0x000fc80000000100 */
[----:B------:R-:W-:Y:S01]  /*1c70*/  @UP1 UIADD3 UR17, UPT, UPT, UR11, 0x50000, URZ ;  /* 0x000500000b111890 */ /* 0x000fe2000fffe0ff */
[----:B------:R2:W-:Y:S01]  /*1c80*/  @UP2 UTMALDG.2D [UR20], [UR8] ;  /* 0x00000014080025b4 */ /* 0x0005e20008008000 */
[----:B------:R3:W-:Y:S06]  /*1c90*/  MEMBAR.ALL.CTA ;  /* 0x0000000000007992 */ /* 0x0007ec0000008000 */
[----:B---3--:R-:W3:Y:S02]  /*1ca0*/  FENCE.VIEW.ASYNC.S ;  /* 0x00000000000073c6 */ /* 0x008ee40000000000 */
[----:B---3--:R-:W-:Y:S06]  /*1cb0*/  BAR.SYNC.DEFER_BLOCKING 0x0 ;  /* 0x0000000000007b1d */ /* 0x008fec0000010000 */
[----:B------:R2:W-:Y:S01]  /*1cc0*/  @UP0 UTMALDG.2D [UR16], [UR32] ;  /* 0x00000010200005b4 */ /* 0x0005e20008008000 */
[----:B------:R-:W-:Y:S01]  /*1cd0*/  UISETP.NE.U32.AND UP0, UPT, UR14, URZ, UPT ;  /* 0x000000ff0e00728c */ /* 0x000fe2000bf05070 */
[----:B------:R-:W-:Y:S06]  /*1ce0*/  BAR.SYNC.DEFER_BLOCKING 0x0 ;  /* 0x0000000000007b1d */ /* 0x000fec0000010000 */
[----:B------:R-:W3:Y:S02]  /*1cf0*/  SYNCS.PHASECHK.TRANS64.TRYWAIT P0, [UR11+0x50000], RZ ;  /* 0x050000ffff0075a7 */ /* 0x000ee4000800110b */
[----:B--23--:R-:W-:Y:S05]  /*1d00*/  @!P0 BRA `(.L_x_60) ;  /* 0x0000001400a88947 */ /* 0x00cfea0003800000 */
.L_x_78:
[----:B------:R-:W-:Y:S05]  /*1d10*/  BRA.U UP0, `(.L_x_61) ;  /* 0x0000000100c87547 */ /* 0x000fea000b800000 */
[----:B------:R-:W-:Y:S02]  /*1d20*/  USHF.R.U32.HI UR16, URZ, 0x4, UR11 ;  /* 0x00000004ff107899 */ /* 0x000fe4000801160b */
[----:B------:R-:W-:Y:S02]  /*1d30*/  UIADD3 UR15, UPT, UPT, UR11, 0x40000, URZ ;  /* 0x000400000b0f7890 */ /* 0x000fe4000fffe0ff */
[----:B------:R-:W-:Y:S02]  /*1d40*/  USGXT.U32 UR16, UR16, 0xe ;  /* 0x0000000e1010789a */ /* 0x000fe40008000000 */
[----:B------:R-:W-:Y:S02]  /*1d50*/  USHF.R.U32.HI UR15, URZ, 0x4, UR15 ;  /* 0x00000004ff0f7899 */ /* 0x000fe4000801160f */
[----:B------:R-:W-:Y:S02]  /*1d60*/  UIADD3 UR50, UP0, UPT, UR16, 0x2, URZ ;  /* 0x0000000210327890 */ /* 0x000fe4000ff1e0ff */
[----:B------:R-:W-:Y:S01]  /*1d70*/  USGXT.U32 UR18, UR15, 0xe ;  /* 0x0000000e0f12789a */ /* 0x000fe20008000000 */
[----:B------:R-:W-:Y:S01]  /*1d80*/  UMOV UR5, URZ ;  /* 0x000000ff00057c82 */ /* 0x000fe20008000000 */
[----:B------:R-:W-:Y:S01]  /*1d90*/  UMOV UR4, URZ ;  /* 0x000000ff00047c82 */ /* 0x000fe20008000000 */
[----:B------:R-:W-:-:S02]  /*1da0*/  UIADD3.X UR51, UPT, UPT, UR5, 0x40004040, URZ, UP0, !UPT ;  /* 0x4000404005337890 */ /* 0x000fc400087fe4ff */
[----:B------:R-:W-:Y:S02]  /*1db0*/  UIADD3 UR48, UP0, UPT, UR18, 0x2, URZ ;  /* 0x0000000212307890 */ /* 0x000fe4000ff1e0ff */
[----:B------:R-:W-:Y:S02]  /*1dc0*/  UIADD3.64 UR24, UPT, UPT, UR50, 0x2, URZ ;  /* 0x0000000232187897 */ /* 0x000fe4000fffe0ff */
[----:B------:R-:W-:Y:S02]  /*1dd0*/  UIADD3.X UR49, UPT, UPT, UR4, 0x40004040, URZ, UP0, !UPT ;  /* 0x4000404004317890 */ /* 0x000fe400087fe4ff */
[----:B------:R-:W-:Y:S02]  /*1de0*/  UIADD3.64 UR28, UPT, UPT, UR50, 0x4, URZ ;  /* 0x00000004321c7897 */ /* 0x000fe4000fffe0ff */
[----:B------:R-:W-:Y:S02]  /*1df0*/  UIADD3.64 UR4, UPT, UPT, UR48, 0x2, URZ ;  /* 0x0000000230047897 */ /* 0x000fe4000fffe0ff */
[----:B------:R-:W-:-:S02]  /*1e00*/  UIADD3.64 UR26, UPT, UPT, UR48, 0x4, URZ ;  /* 0x00000004301a7897 */ /* 0x000fc4000fffe0ff */
[----:B------:R-:W-:Y:S02]  /*1e10*/  UIADD3.64 UR34, UPT, UPT, UR50, 0x7fe, URZ ;  /* 0x000007fe32227897 */ /* 0x000fe4000fffe0ff */
[----:B------:R-:W-:Y:S02]  /*1e20*/  UIADD3.64 UR30, UPT, UPT, UR48, 0x1fe, URZ ;  /* 0x000001fe301e7897 */ /* 0x000fe4000fffe0ff */
[----:B------:R-:W-:Y:S02]  /*1e30*/  UIADD3.64 UR38, UPT, UPT, UR50, 0x800, URZ ;  /* 0x0000080032267897 */ /* 0x000fe4000fffe0ff */
[----:B------:R-:W-:Y:S02]  /*1e40*/  UIADD3.64 UR36, UPT, UPT, UR48, 0x200, URZ ;  /* 0x0000020030247897 */ /* 0x000fe4000fffe0ff */
[----:B------:R-:W-:Y:S02]  /*1e50*/  UIADD3.64 UR42, UPT, UPT, UR50, 0x802, URZ ;  /* 0x00000802322a7897 */ /* 0x000fe4000fffe0ff */
[----:B------:R-:W-:Y:S01]  /*1e60*/  UIADD3.64 UR40, UPT, UPT, UR48, 0x202, URZ ;  /* 0x0000020230287897 */ /* 0x000fe2000fffe0ff */
[----:B------:R-:W-:Y:S01]  /*1e70*/  UMOV UR20, 0x0 ;  /* 0x0000000000147882 */ /* 0x000fe20000000000 */
[----:B------:R-:W-:Y:S01]  /*1e80*/  UMOV UR21, 0x4400490 ;  /* 0x0440049000157882 */ /* 0x000fe20000000000 */
[----:B------:R-:W-:Y:S01]  /*1e90*/  UIADD3.64 UR46, UPT, UPT, UR50, 0x804, URZ ;  /* 0x00000804322e7897 */ /* 0x000fe2000fffe0ff */
[----:B------:R-:W-:Y:S01]  /*1ea0*/  UMOV UR17, 0x40004040 ;  /* 0x4000404000117882 */ /* 0x000fe20000000000 */
[----:B------:R-:W-:Y:S01]  /*1eb0*/  UIADD3.64 UR44, UPT, UPT, UR48, 0x204, URZ ;  /* 0x00000204302c7897 */ /* 0x000fe2000fffe0ff */
[----:B------:R-:W-:Y:S01]  /*1ec0*/  UMOV UR19, 0x40004040 ;  /* 0x4000404000137882 */ /* 0x000fe20000000000 */
[----:B------:R-:W-:Y:S01]  /*1ed0*/  UMOV UR52, 0x0 ;  /* 0x0000000000347882 */ /* 0x000fe20000000000 */
[----:B------:R-:W-:Y:S01]  /*1ee0*/  UMOV UR53, 0x4400490 ;  /* 0x0440049000357882 */ /* 0x000fe20000000000 */
[----:B------:R-:W-:Y:S01]  /*1ef0*/  UMOV UR54, 0x0 ;  /* 0x0000000000367882 */ /* 0x000fe20000000000 */
[----:B------:R-:W-:Y:S01]  /*1f00*/  UMOV UR55, 0x4400490 ;  /* 0x0440049000377882 */ /* 0x000fe20000000000 */
[----:B------:R2:W-:Y:S01]  /*1f10*/  UTCHMMA gdesc[UR18], gdesc[UR16], tmem[UR10], tmem[UR20], idesc[UR21], !UPT ;  /* 0x00ff1410120075ea */ /* 0x0005e2000f80000a */
[----:B------:R-:W-:Y:S01]  /*1f20*/  UMOV UR56, 0x0 ;  /* 0x0000000000387882 */ /* 0x000fe20000000000 */
[----:B------:R-:W-:Y:S01]  /*1f30*/  UMOV UR57, 0x4400490 ;  /* 0x0440049000397882 */ /* 0x000fe20000000000 */
[----:B------:R2:W-:Y:S01]  /*1f40*/  UTCHMMA gdesc[UR48], gdesc[UR50], tmem[UR10], tmem[UR52], idesc[UR53], UPT ;  /* 0x00ff3432300075ea */ /* 0x0005e2000b80000a */
        /* <DEDUP_REMOVED lines=12> */
[----:B------:R2:W-:Y:S01]  /*2010*/  UTCHMMA gdesc[UR40], gdesc[UR42], tmem[UR10], tmem[UR62], idesc[UR63], UPT ;  /* 0x00ff3e2a280075ea */ /* 0x0005e2000b80000a */
[----:B------:R2:W-:Y:S01]  /*2020*/  UTCHMMA gdesc[UR44], gdesc[UR46], tmem[UR10], tmem[UR64], idesc[UR65], UPT ;  /* 0x00ff402e2c0075ea */ /* 0x0005e2000b80000a */
[----:B------:R-:W-:Y:S01]  /*2030*/  NOP ;  /* 0x0000000000007918 */ /* 0x000fe20000000000 */
.L_x_61:
[----:B------:R-:W-:Y:S01]  /*2040*/  ELECT P0, URZ, PT ;  /* 0x0000000000ff782f */ /* 0x000fe20003800000 */
[----:B--2---:R-:W-:Y:S01]  /*2050*/  UMOV UR4, UR6 ;  /* 0x0000000600047c82 */ /* 0x004fe20008000000 */
[----:B------:R-:W-:Y:S02]  /*2060*/  UMOV UR5, URZ ;  /* 0x000000ff00057c82 */ /* 0x000fe40008000000 */
[----:B------:R-:W-:-:S13]  /*2070*/  ISETP.LT.U32.AND P0, PT, R10, 0x20, P0 ;  /* 0x000000200a00780c */ /* 0x000fda0000701070 */
[----:B------:R-:W-:Y:S01]  /*2080*/  VOTEU.ANY UP0, P0 ;  /* 0x0000000000ff7886 */ /* 0x000fe20000000100 */
[----:B------:R-:W-:Y:S01]  /*2090*/  VOTEU.ANY UP1, P0 ;  /* 0x0000000000ff7886 */ /* 0x000fe20000020100 */
[----:B------:R-:W-:-:S03]  /*20a0*/  ISETP.GE.U32.AND P0, PT, R13, 0x81, PT ;  /* 0x000000810d00780c */ /* 0x000fc60003f06070 */
[----:B------:R-:W-:Y:S02]  /*20b0*/  @UP0 UMOV UR4, UR4 ;  /* 0x0000000400040c82 */ /* 0x000fe40008000000 */
[----:B------:R2:W-:Y:S01]  /*20c0*/  @UP1 UTCBAR [UR4], URZ ;  /* 0x000000ff040013e9 */ /* 0x0005e200080000ff */
[----:B------:R-:W-:Y:S06]  /*20d0*/  BAR.SYNC.DEFER_BLOCKING 0x0 ;  /* 0x0000000000007b1d */ /* 0x000fec0000010000 */
[----:B------:R-:W3:Y:S02]  /*20e0*/  SYNCS.PHASECHK.TRANS64.TRYWAIT P1, [UR11+0x50020], RZ ;  /* 0x050020ffff0075a7 */ /* 0x000ee4000802110b */
[----:B--23--:R-:W-:Y:S05]  /*20f0*/  @!P1 BRA `(.L_x_62) ;  /* 0x0000001000b89947 */ /* 0x00cfea0003800000 */
.L_x_79:
[----:B------:R-:W-:Y:S01]  /*2100*/  IMAD.MOV.U32 R2, RZ, RZ, RZ ;  /* 0x000000ffff027224 */ /* 0x000fe200078e00ff */
[----:B------:R-:W-:Y:S06]  /*2110*/  @!P0 BRA `(.L_x_59) ;  /* 0x0000000400d48947 */ /* 0x000fec0003800000 */
[----:B------:R-:W2:Y:S01]  /*2120*/  LDCU UR34, c[0x0][0x3a0] ;  /* 0x00007400ff2277ac */ /* 0x000ea20008000800 */
[----:B------:R-:W-:Y:S01]  /*2130*/  UMOV UR35, 0x80 ;  /* 0x0000008000237882 */ /* 0x000fe20000000000 */
[----:B------:R-:W-:-:S05]  /*2140*/  UMOV UR15, 0x1 ;  /* 0x00000001000f7882 */ /* 0x000fca0000000000 */
.L_x_66:
[----:B------:R-:W-:Y:S01]  /*2150*/  BAR.SYNC.DEFER_BLOCKING 0x0 ;  /* 0x0000000000007b1d */ /* 0x000fe20000010000 */
[----:B------:R-:W-:Y:S01]  /*2160*/  ULEA UR42, UR15, UR11, 0x3 ;  /* 0x0000000b0f2a7291 */ /* 0x000fe2000f8e18ff */
[----:B------:R-:W-:Y:S01]  /*2170*/  @!P3 IMAD.MOV.U32 R3, RZ, RZ, 0x14000 ;  /* 0x00014000ff03b424 */ /* 0x000fe200078e00ff */
[----:B------:R-:W-:Y:S01]  /*2180*/  ELECT P1, URZ, PT ;  /* 0x0000000000ff782f */ /* 0x000fe20003820000 */
[----:B------:R-:W-:-:S03]  /*2190*/  ULEA UR4, UR15, UR11, 0xe ;  /* 0x0000000b0f047291 */ /* 0x000fc6000f8e70ff */
[----:B------:R-:W-:Y:S01]  /*21a0*/  ISETP.LT.U32.AND P1, PT, R10, 0x40, P1 ;  /* 0x000000400a00780c */ /* 0x000fe20000f21070 */
[----:B------:R-:W-:Y:S02]  /*21b0*/  ULOP3.LUT UR5, UR14, 0x1, URZ, 0xc0, !UPT ;  /* 0x000000010e057892 */ /* 0x000fe4000f8ec0ff */
[----:B------:R-:W-:Y:S02]  /*21c0*/  UIADD3 UR16, UPT, UPT, UR4, 0x40000, URZ ;  /* 0x0004000004107890 */ /* 0x000fe4000fffe0ff */
[----:B------:R-:W-:Y:S02]  /*21d0*/  ULEA UR22, UR5, UR35, 0x6 ;  /* 0x0000002305167291 */ /* 0x000fe4000f8e30ff */
[----:B------:R-:W-:Y:S01]  /*21e0*/  ULEA UR20, UR5, UR16, 0xd ;  /* 0x0000001005147291 */ /* 0x000fe2000f8e68ff */
[----:B------:R-:W-:Y:S01]  /*21f0*/  ELECT P0, URZ, PT ;  /* 0x0000000000ff782f */ /* 0x000fe20003800000 */
[----:B------:R-:W-:-:S04]  /*2200*/  ULEA UR17, UR15, UR11, 0x10 ;  /* 0x0000000b0f117291 */ /* 0x000fc8000f8e80ff */
[----:B------:R-:W-:Y:S01]  /*2210*/  VOTEU.ANY UP0, P1 ;  /* 0x0000000000ff7886 */ /* 0x000fe20000800100 */
[----:B------:R-:W-:Y:S01]  /*2220*/  ISETP.LT.U32.AND P0, PT, R10, 0x40, P0 ;  /* 0x000000400a00780c */ /* 0x000fe20000701070 */
[----:B------:R-:W-:Y:S01]  /*2230*/  ULEA UR4, UR5, UR17, 0xf ;  /* 0x0000001105047291 */ /* 0x000fe2000f8e78ff */
[----:B------:R3:W-:Y:S02]  /*2240*/  @!P3 SYNCS.ARRIVE.TRANS64 RZ, [UR42+0x50000], R3 ;  /* 0x05000003ffffb9a7 */ /* 0x0007e4000800002a */
[----:B------:R-:W-:Y:S01]  /*2250*/  @UP0 UIADD3 UR21, UPT, UPT, UR42, 0x50000, URZ ;  /* 0x000500002a150890 */ /* 0x000fe2000fffe0ff */
[----:B------:R-:W-:Y:S01]  /*2260*/  VOTEU.ANY UP0, P1 ;  /* 0x0000000000ff7886 */ /* 0x000fe20000800100 */
[----:B------:R-:W-:Y:S01]  /*2270*/  BAR.SYNC.DEFER_BLOCKING 0x0 ;  /* 0x0000000000007b1d */ /* 0x000fe20000010000 */
[----:B---3--:R-:W-:-:S06]  /*2280*/  IMAD.U32 R3, R2, -0x80000000, RZ ;  /* 0x8000000002037824 */ /* 0x008fcc00078e00ff */
[----:B------:R-:W-:Y:S01]  /*2290*/  VOTEU.ANY UP1, P0 ;  /* 0x0000000000ff7886 */ /* 0x000fe20000020100 */
[----:B------:R-:W-:-:S04]  /*22a0*/  UMOV UR6, UR22 ;  /* 0x0000001600067c82 */ /* 0x000fc80008000000 */
[----:B------:R-:W-:Y:S01]  /*22b0*/  @UP1 UIADD3 UR5, UPT, UPT, UR42, 0x50000, URZ ;  /* 0x000500002a051890 */ /* 0x000fe2000fffe0ff */
[----:B------:R-:W-:Y:S01]  /*22c0*/  VOTEU.ANY UP1, P0 ;  /* 0x0000000000ff7886 */ /* 0x000fe20000020100 */
[----:B------:R3:W-:Y:S01]  /*22d0*/  @UP0 UTMALDG.2D [UR20], [UR8] ;  /* 0x00000014080005b4 */ /* 0x0007e20008008000 */
[----:B------:R-:W-:Y:S01]  /*22e0*/  UISETP.NE.U32.AND UP0, UPT, UR14, URZ, UPT ;  /* 0x000000ff0e00728c */ /* 0x000fe2000bf05070 */
[----:B------:R5:W-:Y:S06]  /*22f0*/  MEMBAR.ALL.CTA ;  /* 0x0000000000007992 */ /* 0x000bec0000008000 */
[----:B-----5:R-:W5:Y:S02]  /*2300*/  FENCE.VIEW.ASYNC.S ;  /* 0x00000000000073c6 */ /* 0x020f640000000000 */
[----:B-----5:R-:W-:Y:S06]  /*2310*/  BAR.SYNC.DEFER_BLOCKING 0x0 ;  /* 0x0000000000007b1d */ /* 0x020fec0000010000 */
[----:B------:R3:W-:Y:S02]  /*2320*/  @UP1 UTMALDG.2D [UR4], [UR32] ;  /* 0x00000004200015b4 */ /* 0x0007e40008008000 */
[----:B------:R-:W-:Y:S06]  /*2330*/  BAR.SYNC.DEFER_BLOCKING 0x0 ;  /* 0x0000000000007b1d */ /* 0x000fec0000010000 */
[----:B------:R-:W5:Y:S02]  /*2340*/  SYNCS.PHASECHK.TRANS64.TRYWAIT P0, [UR42+0x50000], R3 ;  /* 0x05000003ff0075a7 */ /* 0x000f64000800112a */
[----:B---3-5:R-:W-:Y:S05]  /*2350*/  @!P0 BRA `(.L_x_63) ;  /* 0x00000010002c8947 */ /* 0x028fea0003800000 */
.L_x_80:
[----:B------:R-:W-:Y:S05]  /*2360*/  BRA.U UP0, `(.L_x_64) ;  /* 0x0000000100f47547 */ /* 0x000fea000b800000 */
[----:B------:R-:W-:Y:S02]  /*2370*/  USHF.R.U32.HI UR20, URZ, 0x4, UR16 ;  /* 0x00000004ff147899 */ /* 0x000fe40008011610 */
[----:B------:R-:W-:Y:S02]  /*2380*/  USHF.R.U32.HI UR24, URZ, 0x4, UR17 ;  /* 0x00000004ff187899 */ /* 0x000fe40008011611 */
[----:B------:R-:W-:Y:S02]  /*2390*/  USGXT.U32 UR20, UR20, 0xe ;  /* 0x0000000e1414789a */ /* 0x000fe40008000000 */
[----:B------:R-:W-:Y:S02]  /*23a0*/  USGXT.U32 UR24, UR24, 0xe ;  /* 0x0000000e1818789a */ /* 0x000fe40008000000 */
[----:B------:R-:W-:Y:S02]  /*23b0*/  UIADD3 UR28, UP0, UPT, UR20, 0x2, URZ ;  /* 0x00000002141c7890 */ /* 0x000fe4000ff1e0ff */
[----:B------:R-:W-:Y:S01]  /*23c0*/  UIADD3 UR26, UP1, UPT, UR24, 0x2, URZ ;  /* 0x00000002181a7890 */ /* 0x000fe2000ff3e0ff */
[----:B------:R-:W-:Y:S01]  /*23d0*/  UMOV UR4, URZ ;  /* 0x000000ff00047c82 */ /* 0x000fe20008000000 */
[----:B------:R-:W-:Y:S01]  /*23e0*/  UMOV UR5, URZ ;  /* 0x000000ff00057c82 */ /* 0x000fe20008000000 */
[----:B------:R-:W-:-:S02]  /*23f0*/  UIADD3.X UR29, UPT, UPT, UR4, 0x40004040, URZ, UP0, !UPT ;  /* 0x40004040041d7890 */ /* 0x000fc400087fe4ff */
[----:B------:R-:W-:Y:S02]  /*2400*/  UIADD3 UR44, UP3, UPT, UR28, 0x2, URZ ;  /* 0x000000021c2c7890 */ /* 0x000fe4000ff7e0ff */
[----:B------:R-:W-:Y:S02]  /*2410*/  UIADD3.X UR27, UPT, UPT, UR5, 0x40004040, URZ, UP1, !UPT ;  /* 0x40004040051b7890 */ /* 0x000fe40008ffe4ff */
[----:B------:R-:W-:Y:S02]  /*2420*/  UIADD3 UR46, UP2, UPT, UR26, 0x2, URZ ;  /* 0x000000021a2e7890 */ /* 0x000fe4000ff5e0ff */
[----:B------:R-:W-:Y:S02]  /*2430*/  UIADD3 UR48, UP6, UPT, UR28, 0x4, URZ ;  /* 0x000000041c307890 */ /* 0x000fe4000ffde0ff */
[----:B------:R-:W-:Y:S02]  /*2440*/  UIADD3 UR50, UP5, UPT, UR26, 0x4, URZ ;  /* 0x000000041a327890 */ /* 0x000fe4000ffbe0ff */
[----:B------:R-:W-:-:S02]  /*2450*/  UIADD3 UR52, UP1, UPT, UR28, 0x1fe, URZ ;  /* 0x000001fe1c347890 */ /* 0x000fc4000ff3e0ff */
[----:B------:R-:W-:Y:S02]  /*2460*/  UIADD3 UR54, UP0, UPT, UR26, 0x7fe, URZ ;  /* 0x000007fe1a367890 */ /* 0x000fe4000ff1e0ff */
[----:B------:R-:W-:Y:S02]  /*2470*/  UIADD3.X UR45, UPT, UPT, UR29, URZ, URZ, UP3, !UPT ;  /* 0x000000ff1d2d7290 */ /* 0x000fe40009ffe4ff */
[----:B------:R-:W-:Y:S02]  /*2480*/  UIADD3 UR56, UP4, UPT, UR28, 0x200, URZ ;  /* 0x000002001c387890 */ /* 0x000fe4000ff9e0ff */
[----:B------:R-:W-:Y:S02]  /*2490*/  UIADD3 UR58, UP3, UPT, UR26, 0x800, URZ ;  /* 0x000008001a3a7890 */ /* 0x000fe4000ff7e0ff */
[----:B------:R-:W-:Y:S02]  /*24a0*/  UIADD3.X UR47, UPT, UPT, UR27, URZ, URZ, UP2, !UPT ;  /* 0x000000ff1b2f7290 */ /* 0x000fe400097fe4ff */
[----:B------:R-:W-:-:S02]  /*24b0*/  UIADD3.X UR49, UPT, UPT, UR29, URZ, URZ, UP6, !UPT ;  /* 0x000000ff1d317290 */ /* 0x000fc4000b7fe4ff */
[----:B------:R-:W-:Y:S02]  /*24c0*/  UIADD3 UR60, UP2, UPT, UR28, 0x202, URZ ;  /* 0x000002021c3c7890 */ /* 0x000fe4000ff5e0ff */
[----:B------:R-:W-:Y:S02]  /*24d0*/  UIADD3 UR62, UP6, UPT, UR26, 0x802, URZ ;  /* 0x000008021a3e7890 */ /* 0x000fe4000ffde0ff */
[----:B------:R-:W-:Y:S02]  /*24e0*/  UIADD3.X UR51, UPT, UPT, UR27, URZ, URZ, UP5, !UPT ;  /* 0x000000ff1b337290 */ /* 0x000fe4000affe4ff */
[----:B------:R-:W-:Y:S02]  /*24f0*/  UIADD3.X UR53, UPT, UPT, UR29, URZ, URZ, UP1, !UPT ;  /* 0x000000ff1d357290 */ /* 0x000fe40008ffe4ff */
[----:B------:R-:W-:Y:S02]  /*2500*/  UIADD3 UR4, UP5, UPT, UR28, 0x204, URZ ;  /* 0x000002041c047890 */ /* 0x000fe4000ffbe0ff */
[----:B------:R-:W-:-:S02]  /*2510*/  UIADD3 UR30, UP1, UPT, UR26, 0x804, URZ ;  /* 0x000008041a1e7890 */ /* 0x000fc4000ff3e0ff */
[----:B------:R-:W-:Y:S02]  /*2520*/  UIADD3.X UR55, UPT, UPT, UR27, URZ, URZ, UP0, !UPT ;  /* 0x000000ff1b377290 */ /* 0x000fe400087fe4ff */
[----:B------:R-:W-:Y:S02]  /*2530*/  UIADD3.X UR57, UPT, UPT, UR29, URZ, URZ, UP4, !UPT ;  /* 0x000000ff1d397290 */ /* 0x000fe4000a7fe4ff */
[----:B------:R-:W-:Y:S02]  /*2540*/  UIADD3.X UR59, UPT, UPT, UR27, URZ, URZ, UP3, !UPT ;  /* 0x000000ff1b3b7290 */ /* 0x000fe40009ffe4ff */
[----:B------:R-:W-:Y:S02]  /*2550*/  UIADD3.X UR61, UPT, UPT, UR29, URZ, URZ, UP2, !UPT ;  /* 0x000000ff1d3d7290 */ /* 0x000fe400097fe4ff */
[----:B------:R-:W-:Y:S01]  /*2560*/  UIADD3.X UR63, UPT, UPT, UR27, URZ, URZ, UP6, !UPT ;  /* 0x000000ff1b3f7290 */ /* 0x000fe2000b7fe4ff */
[----:B------:R-:W-:Y:S01]  /*2570*/  UMOV UR18, 0x0 ;  /* 0x0000000000127882 */ /* 0x000fe20000000000 */
[----:B------:R-:W-:Y:S01]  /*2580*/  UMOV UR19, 0x4400490 ;  /* 0x0440049000137882 */ /* 0x000fe20000000000 */
[----:B------:R-:W-:Y:S01]  /*2590*/  UMOV UR21, 0x40004040 ;  /* 0x4000404000157882 */ /* 0x000fe20000000000 */
[----:B------:R-:W-:Y:S01]  /*25a0*/  UMOV UR25, 0x40004040 ;  /* 0x4000404000197882 */ /* 0x000fe20000000000 */
[----:B------:R-:W-:Y:S01]  /*25b0*/  UIADD3.X UR5, UPT, UPT, UR29, URZ, URZ, UP5, !UPT ;  /* 0x000000ff1d057290 */ /* 0x000fe2000affe4ff */
[----:B------:R3:W-:Y:S01]  /*25c0*/  UTCHMMA gdesc[UR20], gdesc[UR24], tmem[UR10], tmem[UR18], idesc[UR19], UPT ;  /* 0x00ff1218140075ea */ /* 0x0007e2000b80000a */
[----:B------:R-:W-:Y:S01]  /*25d0*/  UIADD3.X UR31, UPT, UPT, UR27, URZ, URZ, UP1, !UPT ;  /* 0x000000ff1b1f7290 */ /* 0x000fe20008ffe4ff */
[----:B------:R-:W-:Y:S01]  /*25e0*/  UMOV UR16, 0x0 ;  /* 0x0000000000107882 */ /* 0x000fe20000000000 */
[----:B------:R-:W-:Y:S01]  /*25f0*/  UMOV UR17, 0x4400490 ;  /* 0x0440049000117882 */ /* 0x000fe20000000000 */
[----:B------:R-:W-:Y:S01]  /*2600*/  UMOV UR40, 0x0 ;  /* 0x0000000000287882 */ /* 0x000fe20000000000 */
[----:B------:R-:W-:Y:S01]  /*2610*/  UMOV UR41, 0x4400490 ;  /* 0x0440049000297882 */ /* 0x000fe20000000000 */
        /* <DEDUP_REMOVED lines=18> */
.L_x_64:
[----:B------:R-:W-:Y:S01]  /*2740*/  ELECT P0, URZ, PT ;  /* 0x0000000000ff782f */ /* 0x000fe20003800000 */
[----:B---3--:R-:W-:-:S03]  /*2750*/  UIADD3 UR4, UPT, UPT, UR42, 0x50020, URZ ;  /* 0x000500202a047890 */ /* 0x008fc6000fffe0ff */
[----:B------:R-:W-:Y:S01]  /*2760*/  ISETP.LT.U32.AND P0, PT, R10, 0x20, P0 ;  /* 0x000000200a00780c */ /* 0x000fe20000701070 */
[----:B------:R-:W-:-:S12]  /*2770*/  UMOV UR5, URZ ;  /* 0x000000ff00057c82 */ /* 0x000fd80008000000 */
[----:B------:R-:W-:Y:S01]  /*2780*/  VOTEU.ANY UP0, P0 ;  /* 0x0000000000ff7886 */ /* 0x000fe20000000100 */
[----:B------:R-:W-:-:S04]  /*2790*/  VOTEU.ANY UP1, P0 ;  /* 0x0000000000ff7886 */ /* 0x000fc80000020100 */
[----:B------:R-:W-:Y:S02]  /*27a0*/  @UP0 UMOV UR4, UR4 ;  /* 0x0000000400040c82 */ /* 0x000fe40008000000 */
[----:B------:R3:W-:Y:S01]  /*27b0*/  @UP1 UTCBAR [UR4], URZ ;  /* 0x000000ff040013e9 */ /* 0x0007e200080000ff */
[----:B------:R-:W-:Y:S06]  /*27c0*/  BAR.SYNC.DEFER_BLOCKING 0x0 ;  /* 0x0000000000007b1d */ /* 0x000fec0000010000 */
[----:B------:R-:W5:Y:S02]  /*27d0*/  SYNCS.PHASECHK.TRANS64.TRYWAIT P0, [UR42+0x50020], R3 ;  /* 0x05002003ff0075a7 */ /* 0x000f64000800112a */
[----:B---3-5:R-:W-:Y:S05]  /*27e0*/  @!P0 BRA `(.L_x_65) ;  /* 0x0000000c00148947 */ /* 0x028fea0003800000 */
.L_x_81:
[----:B------:R-:W-:Y:S02]  /*27f0*/  UIADD3 UR15, UPT, UPT, UR15, 0x1, URZ ;  /* 0x000000010f0f7890 */ /* 0x000fe4000fffe0ff */
[----:B------:R-:W-:Y:S02]  /*2800*/  UIADD3 UR35, UPT, UPT, UR35, 0x80, URZ ;  /* 0x0000008023237890 */ /* 0x000fe4000fffe0ff */
[----:B------:R-:W-:-:S04]  /*2810*/  UISETP.NE.U32.AND UP0, UPT, UR15, 0x4, UPT ;  /* 0x000000040f00788c */ /* 0x000fc8000bf05070 */
[----:B------:R-:W-:Y:S02]  /*2820*/  USEL UR15, UR15, URZ, UP0 ;  /* 0x000000ff0f0f7287 */ /* 0x000fe40008000000 */
[----:B------:R-:W-:Y:S02]  /*2830*/  USEL UR4, URZ, 0x1, UP0 ;  /* 0x00000001ff047887 */ /* 0x000fe40008000000 */
[----:B--2---:R-:W-:-:S04]  /*2840*/  UISETP.GE.AND UP0, UPT, UR35, UR34, UPT ;  /* 0x000000222300728c */ /* 0x004fc8000bf06270 */
[----:B------:R-:W-:-:S05]  /*2850*/  LOP3.LUT R2, R2, UR4, RZ, 0x3c, !PT ;  /* 0x0000000402027c12 */ /* 0x000fca000f8e3cff */
[----:B------:R-:W-:Y:S05]  /*2860*/  BRA.U !UP0, `(.L_x_66) ;  /* 0xfffffff908387547 */ /* 0x000fea000b83ffff */
.L_x_59:
[----:B---3-5:R-:W-:Y:S06]  /*2870*/  BAR.SYNC.DEFER_BLOCKING 0x0 ;  /* 0x0000000000007b1d */ /* 0x028fec0000010000 */
[----:B------:R-:W-:Y:S04]  /*2880*/  BSSY.RECONVERGENT B5, `(.L_x_67) ;  /* 0x0000004000057945 */ /* 0x000fe80003800200 */
[----:B------:R-:W-:Y:S05]  /*2890*/  @P3 BRA `(.L_x_68) ;  /* 0x0000000000083947 */ /* 0x000fea0003800000 */
[----:B------:R-:W2:Y:S02]  /*28a0*/  SYNCS.CCTL.IV [UR11+0x50000] ;  /* 0x05000000ff0079b1 */ /* 0x000ea4000800000b */
[----:B--2---:R-:W2:Y:S02]  /*28b0*/  SYNCS.CCTL.IV [UR11+0x50020] ;  /* 0x05002000ff0079b1 */ /* 0x004ea4000800000b */
.L_x_68:
[----:B------:R-:W-:Y:S05]  /*28c0*/  BSYNC.RECONVERGENT B5 ;  /* 0x0000000000057941 */ /* 0x000fea0003800200 */
.L_x_67:
[----:B--2---:R-:W-:Y:S06]  /*28d0*/  BAR.SYNC.DEFER_BLOCKING 0x0 ;  /* 0x0000000000007b1d */ /* 0x004fec0000010000 */
[----:B------:R-:W-:Y:S04]  /*28e0*/  BSSY.RECONVERGENT B5, `(.L_x_69) ;  /* 0x0000004000057945 */ /* 0x000fe80003800200 */
[----:B------:R-:W-:Y:S05]  /*28f0*/  @P3 BRA `(.L_x_70) ;  /* 0x0000000000083947 */ /* 0x000fea0003800000 */
[----:B------:R-:W2:Y:S02]  /*2900*/  SYNCS.CCTL.IV [UR11+0x50008] ;  /* 0x05000800ff0079b1 */ /* 0x000ea4000800000b */
[----:B--2---:R-:W2:Y:S02]  /*2910*/  SYNCS.CCTL.IV [UR11+0x50028] ;  /* 0x05002800ff0079b1 */ /* 0x004ea4000800000b */
.L_x_70:
[----:B------:R-:W-:Y:S05]  /*2920*/  BSYNC.RECONVERGENT B5 ;  /* 0x0000000000057941 */ /* 0x000fea0003800200 */
.L_x_69:
[----:B--2---:R-:W-:Y:S06]  /*2930*/  BAR.SYNC.DEFER_BLOCKING 0x0 ;  /* 0x0000000000007b1d */ /* 0x004fec0000010000 */
[----:B------:R-:W-:Y:S04]  /*2940*/  BSSY.RECONVERGENT B5, `(.L_x_71) ;  /* 0x0000004000057945 */ /* 0x000fe80003800200 */
[----:B------:R-:W-:Y:S05]  /*2950*/  @P3 BRA `(.L_x_72) ;  /* 0x0000000000083947 */ /* 0x000fea0003800000 */
[----:B------:R-:W2:Y:S02]  /*2960*/  SYNCS.CCTL.IV [UR11+0x50010] ;  /* 0x05001000ff0079b1 */ /* 0x000ea4000800000b */
[----:B--2---:R-:W2:Y:S02]  /*2970*/  SYNCS.CCTL.IV [UR11+0x50030] ;  /* 0x05003000ff0079b1 */ /* 0x004ea4000800000b */
.L_x_72:
[----:B------:R-:W-:Y:S05]  /*2980*/  BSYNC.RECONVERGENT B5 ;  /* 0x0000000000057941 */ /* 0x000fea0003800200 */
.L_x_71:
[----:B--2---:R-:W-:Y:S06]  /*2990*/  BAR.SYNC.DEFER_BLOCKING 0x0 ;  /* 0x0000000000007b1d */ /* 0x004fec0000010000 */
[----:B------:R-:W-:Y:S04]  /*29a0*/  BSSY.RECONVERGENT B5, `(.L_x_73) ;  /* 0x0000004000057945 */ /* 0x000fe80003800200 */
[----:B------:R-:W-:Y:S05]  /*29b0*/  @P3 BRA `(.L_x_74) ;  /* 0x0000000000083947 */ /* 0x000fea0003800000 */
[----:B------:R-:W2:Y:S02]  /*29c0*/  SYNCS.CCTL.IV [UR11+0x50018] ;  /* 0x05001800ff0079b1 */ /* 0x000ea4000800000b */
[----:B--2---:R-:W2:Y:S02]  /*29d0*/  SYNCS.CCTL.IV [UR11+0x50038] ;  /* 0x05003800ff0079b1 */ /* 0x004ea4000800000b */
.L_x_74:
[----:B------:R-:W-:Y:S05]  /*29e0*/  BSYNC.RECONVERGENT B5 ;  /* 0x0000000000057941 */ /* 0x000fea0003800200 */
.L_x_73:
[----:B------:R-:W-:Y:S01]  /*29f0*/  ULOP3.LUT UR14, UR14, 0x3, URZ, 0xc0, !UPT ;  /* 0x000000030e0e7892 */ /* 0x000fe2000f8ec0ff */
[C---:B------:R-:W-:Y:S01]  /*2a00*/  IMAD.SHL.U32 R2, R0.reuse, 0x10, RZ ;  /* 0x0000001000027824 */ /* 0x040fe200078e00ff */
[----:B------:R-:W-:Y:S01]  /*2a10*/  UMOV UR6, UR23 ;  /* 0x0000001700067c82 */ /* 0x000fe20008000000 */
[C---:B------:R-:W-:Y:S01]  /*2a20*/  IMAD.SHL.U32 R132, R0.reuse, 0x40, RZ ;  /* 0x0000004000847824 */ /* 0x040fe200078e00ff */
[----:B------:R-:W-:Y:S01]  /*2a30*/  ULEA UR4, UR14, UR10, 0x15 ;  /* 0x0000000a0e047291 */ /* 0x000fe2000f8ea8ff */
[----:B------:R-:W-:Y:S01]  /*2a40*/  IMAD.SHL.U32 R3, R0, 0x80, RZ ;  /* 0x0000008000037824 */ /* 0x000fe200078e00ff */
[----:B------:R-:W-:Y:S01]  /*2a50*/  LOP3.LUT R2, R2, 0x70, RZ, 0xc0, !PT ;  /* 0x0000007002027812 */ /* 0x000fe200078ec0ff */
[----:B------:R-:W-:Y:S01]  /*2a60*/  IMAD.SHL.U32 R0, R0, 0x400, RZ ;  /* 0x0000040000007824 */ /* 0x000fe200078e00ff */
[----:B------:R-:W-:Y:S01]  /*2a70*/  LOP3.LUT R133, R132, 0x1800, RZ, 0xc0, !PT ;  /* 0x0000180084857812 */ /* 0x000fe200078ec0ff */
[----:B------:R-:W-:Y:S01]  /*2a80*/  ULEA UR5, UR14, UR7, 0x6 ;  /* 0x000000070e057291 */ /* 0x000fe2000f8e30ff */
[----:B------:R-:W-:-:S02]  /*2a90*/  LOP3.LUT R2, R2, 0x780, R3, 0xf8, !PT ;  /* 0x0000078002027812 */ /* 0x000fc400078ef803 */
[----:B------:R-:W-:Y:S02]  /*2aa0*/  ELECT P0, URZ, PT ;  /* 0x0000000000ff782f */ /* 0x000fe40003800000 */
[----:B------:R-:W-:Y:S01]  /*2ab0*/  LOP3.LUT R133, R133, 0x4000, R0, 0xf8, !PT ;  /* 0x0000400085857812 */ /* 0x000fe200078ef800 */
[----:B----4-:R-:W-:Y:S01]  /*2ac0*/  LDTM.16dp32bit_t0_t15.x128 R4, tmem[UR4] ;  /* 0x00000004000479ee */ /* 0x010fe20008b80000 */
[----:B------:R-:W3:Y:S01]  /*2ad0*/  LDTM.16dp32bit_t16_t31.x128 R4, tmem[UR4+0x80] ;  /* 0x00008004000479ee */ /* 0x000ee20008ba0000 */
[----:B------:R-:W-:Y:S01]  /*2ae0*/  NOP ;  /* 0x0000000000007918 */ /* 0x000fe20000000000 */
[----:B------:R-:W-:Y:S01]  /*2af0*/  ULEA UR4, UR14, UR11, 0xd ;  /* 0x0000000b0e047291 */ /* 0x000fe2000f8e68ff */
[----:B------:R-:W-:-:S04]  /*2b00*/  LOP3.LUT R0, R133, R2, RZ, 0xfc, !PT ;  /* 0x0000000285007212 */ /* 0x000fc800078efcff */
[C---:B------:R-:W-:Y:S02]  /*2b10*/  LOP3.LUT R2, R0.reuse, 0x10, RZ, 0x3c, !PT ;  /* 0x0000001000027812 */ /* 0x040fe400078e3cff */
[----:B------:R-:W-:Y:S02]  /*2b20*/  LOP3.LUT R3, R0, 0x20, RZ, 0x3c, !PT ;  /* 0x0000002000037812 */ /* 0x000fe400078e3cff */
[----:B---3--:R-:W-:Y:S02]  /*2b30*/  F2FP.BF16.F32.PACK_AB R4, R5, R4 ;  /* 0x000000040504723e */ /* 0x008fe400000010ff */
[----:B------:R-:W-:Y:S02]  /*2b40*/  F2FP.BF16.F32.PACK_AB R68, R69, R68 ;  /* 0x000000444544723e */ /* 0x000fe400000010ff */
[----:B------:R-:W-:Y:S02]  /*2b50*/  F2FP.BF16.F32.PACK_AB R5, R7, R6 ;  /* 0x000000060705723e */ /* 0x000fe400000010ff */
[----:B------:R-:W-:-:S02]  /*2b60*/  F2FP.BF16.F32.PACK_AB R12, R13, R12 ;  /* 0x0000000c0d0c723e */ /* 0x000fc400000010ff */
[----:B------:R-:W-:Y:S02]  /*2b70*/  F2FP.BF16.F32.PACK_AB R69, R71, R70 ;  /* 0x000000464745723e */ /* 0x000fe400000010ff */
[----:B------:R-:W-:Y:S02]  /*2b80*/  F2FP.BF16.F32.PACK_AB R76, R77, R76 ;  /* 0x0000004c4d4c723e */ /* 0x000fe400000010ff */
[----:B------:R-:W-:Y:S02]  /*2b90*/  F2FP.BF16.F32.PACK_AB R6, R9, R8 ;  /* 0x000000080906723e */ /* 0x000fe400000010ff */
[----:B------:R-:W-:Y:S02]  /*2ba0*/  F2FP.BF16.F32.PACK_AB R7, R11, R10 ;  /* 0x0000000a0b07723e */ /* 0x000fe400000010ff */
[----:B------:R-:W-:Y:S02]  /*2bb0*/  F2FP.BF16.F32.PACK_AB R13, R15, R14 ;  /* 0x0000000e0f0d723e */ /* 0x000fe400000010ff */
[----:B------:R-:W-:Y:S01]  /*2bc0*/  F2FP.BF16.F32.PACK_AB R70, R73, R72 ;  /* 0x000000484946723e */ /* 0x000fe200000010ff */
[----:B--2---:R-:W-:Y:S01]  /*2bd0*/  STS.128 [R0+UR11], R4 ;  /* 0x0000000400007988 */ /* 0x004fe20008000c0b */
[----:B------:R-:W-:-:S02]  /*2be0*/  F2FP.BF16.F32.PACK_AB R71, R75, R74 ;  /* 0x0000004a4b47723e */ /* 0x000fc400000010ff */
[----:B------:R-:W-:Y:S02]  /*2bf0*/  F2FP.BF16.F32.PACK_AB R77, R79, R78 ;  /* 0x0000004e4f4d723e */ /* 0x000fe400000010ff */
[----:B------:R-:W-:Y:S01]  /*2c00*/  F2FP.BF16.F32.PACK_AB R14, R17, R16 ;  /* 0x00000010110e723e */ /* 0x000fe200000010ff */
[----:B------:R-:W-:Y:S01]  /*2c10*/  STS.128 [R0+UR11+0x2000], R68 ;  /* 0x0020004400007988 */ /* 0x000fe20008000c0b */
[----:B------:R-:W-:Y:S02]  /*2c20*/  F2FP.BF16.F32.PACK_AB R15, R19, R18 ;  /* 0x00000012130f723e */ /* 0x000fe400000010ff */
[----:B------:R-:W-:Y:S02]  /*2c30*/  F2FP.BF16.F32.PACK_AB R20, R21, R20 ;  /* 0x000000141514723e */ /* 0x000fe400000010ff */
[----:B------:R-:W-:Y:S01]  /*2c40*/  F2FP.BF16.F32.PACK_AB R78, R81, R80 ;  /* 0x00000050514e723e */ /* 0x000fe200000010ff */
[----:B------:R-:W-:Y:S01]  /*2c50*/  STS.128 [R2+UR11], R12 ;  /* 0x0000000c02007988 */ /* 0x000fe20008000c0b */
[----:B------:R-:W-:-:S02]  /*2c60*/  F2FP.BF16.F32.PACK_AB R79, R83, R82 ;  /* 0x00000052534f723e */ /* 0x000fc400000010ff */
[----:B------:R-:W-:Y:S02]  /*2c70*/  F2FP.BF16.F32.PACK_AB R84, R85, R84 ;  /* 0x000000545554723e */ /* 0x000fe400000010ff */
[----:B------:R-:W-:Y:S01]  /*2c80*/  F2FP.BF16.F32.PACK_AB R21, R23, R22 ;  /* 0x000000161715723e */ /* 0x000fe200000010ff */
[----:B------:R2:W-:Y:S01]  /*2c90*/  STS.128 [R2+UR11+0x2000], R76 ;  /* 0x0020004c02007988 */ /* 0x0005e20008000c0b */
[----:B------:R-:W-:Y:S02]  /*2ca0*/  F2FP.BF16.F32.PACK_AB R28, R29, R28 ;  /* 0x0000001c1d1c723e */ /* 0x000fe400000010ff */
[----:B------:R-:W-:Y:S02]  /*2cb0*/  F2FP.BF16.F32.PACK_AB R85, R87, R86 ;  /* 0x000000565755723e */ /* 0x000fe400000010ff */
[----:B------:R-:W-:Y:S02]  /*2cc0*/  F2FP.BF16.F32.PACK_AB R92, R93, R92 ;  /* 0x0000005c5d5c723e */ /* 0x000fe400000010ff */
[----:B------:R-:W-:-:S02]  /*2cd0*/  F2FP.BF16.F32.PACK_AB R22, R25, R24 ;  /* 0x000000181916723e */ /* 0x000fc400000010ff */
[----:B------:R-:W-:Y:S02]  /*2ce0*/  F2FP.BF16.F32.PACK_AB R23, R27, R26 ;  /* 0x0000001a1b17723e */ /* 0x000fe400000010ff */
[----:B------:R-:W-:Y:S02]  /*2cf0*/  F2FP.BF16.F32.PACK_AB R29, R31, R30 ;  /* 0x0000001e1f1d723e */ /* 0x000fe400000010ff */
[----:B------:R-:W-:Y:S01]  /*2d00*/  F2FP.BF16.F32.PACK_AB R36, R37, R36 ;  /* 0x000000242524723e */ /* 0x000fe200000010ff */
[----:B------:R3:W-:Y:S01]  /*2d10*/  STS.128 [R3+UR11], R20 ;  /* 0x0000001403007988 */ /* 0x0007e20008000c0b */
[----:B------:R-:W-:Y:S02]  /*2d20*/  F2FP.BF16.F32.PACK_AB R86, R89, R88 ;  /* 0x000000585956723e */ /* 0x000fe400000010ff */
[----:B------:R-:W-:Y:S02]  /*2d30*/  F2FP.BF16.F32.PACK_AB R87, R91, R90 ;  /* 0x0000005a5b57723e */ /* 0x000fe400000010ff */
[----:B------:R-:W-:-:S02]  /*2d40*/  F2FP.BF16.F32.PACK_AB R93, R95, R94 ;  /* 0x0000005e5f5d723e */ /* 0x000fc400000010ff */
[----:B------:R-:W-:Y:S01]  /*2d50*/  F2FP.BF16.F32.PACK_AB R100, R101, R100 ;  /* 0x000000646564723e */ /* 0x000fe200000010ff */
[----:B------:R3:W-:Y:S01]  /*2d60*/  STS.128 [R3+UR11+0x2000], R84 ;  /* 0x0020005403007988 */ /* 0x0007e20008000c0b */
[----:B------:R-:W-:Y:S02]  /*2d70*/  F2FP.BF16.F32.PACK_AB R30, R33, R32 ;  /* 0x00000020211e723e */ /* 0x000fe400000010ff */
[----:B------:R-:W-:Y:S02]  /*2d80*/  F2FP.BF16.F32.PACK_AB R31, R35, R34 ;  /* 0x00000022231f723e */ /* 0x000fe400000010ff */
[----:B------:R-:W-:Y:S02]  /*2d90*/  F2FP.BF16.F32.PACK_AB R37, R39, R38 ;  /* 0x000000262725723e */ /* 0x000fe400000010ff */
[----:B------:R-:W-:Y:S02]  /*2da0*/  F2FP.BF16.F32.PACK_AB R44, R45, R44 ;  /* 0x0000002c2d2c723e */ /* 0x000fe400000010ff */
[----:B------:R-:W-:-:S02]  /*2db0*/  F2FP.BF16.F32.PACK_AB R94, R97, R96 ;  /* 0x00000060615e723e */ /* 0x000fc400000010ff */
[----:B------:R-:W-:Y:S02]  /*2dc0*/  F2FP.BF16.F32.PACK_AB R95, R99, R98 ;  /* 0x00000062635f723e */ /* 0x000fe400000010ff */
[----:B------:R-:W-:Y:S02]  /*2dd0*/  F2FP.BF16.F32.PACK_AB R101, R103, R102 ;  /* 0x000000666765723e */ /* 0x000fe400000010ff */
[----:B------:R-:W-:Y:S02]  /*2de0*/  F2FP.BF16.F32.PACK_AB R108, R109, R108 ;  /* 0x0000006c6d6c723e */ /* 0x000fe400000010ff */
[----:B------:R-:W-:Y:S02]  /*2df0*/  LOP3.LUT R8, R0, 0x30, RZ, 0x3c, !PT ;  /* 0x0000003000087812 */ /* 0x000fe400078e3cff */
[----:B------:R-:W-:Y:S02]  /*2e00*/  F2FP.BF16.F32.PACK_AB R38, R41, R40 ;  /* 0x000000282926723e */ /* 0x000fe400000010ff */
[----:B------:R-:W-:Y:S01]  /*2e10*/  F2FP.BF16.F32.PACK_AB R39, R43, R42 ;  /* 0x0000002a2b27723e */ /* 0x000fe200000010ff */
[----:B------:R3:W-:Y:S01]  /*2e20*/  STS.128 [R8+UR11], R28 ;  /* 0x0000001c08007988 */ /* 0x0007e20008000c0b */
[----:B------:R-:W-:-:S02]  /*2e30*/  F2FP.BF16.F32.PACK_AB R45, R47, R46 ;  /* 0x0000002e2f2d723e */ /* 0x000fc400000010ff */
[----:B------:R-:W-:Y:S01]  /*2e40*/  F2FP.BF16.F32.PACK_AB R52, R53, R52 ;  /* 0x000000343534723e */ /* 0x000fe200000010ff */
[----:B------:R3:W-:Y:S01]  /*2e50*/  STS.128 [R8+UR11+0x2000], R92 ;  /* 0x0020005c08007988 */ /* 0x0007e20008000c0b */
[----:B------:R-:W-:Y:S02]  /*2e60*/  F2FP.BF16.F32.PACK_AB R102, R105, R104 ;  /* 0x000000686966723e */ /* 0x000fe400000010ff */
[----:B------:R-:W-:Y:S02]  /*2e70*/  F2FP.BF16.F32.PACK_AB R103, R107, R106 ;  /* 0x0000006a6b67723e */ /* 0x000fe400000010ff */
[----:B------:R-:W-:Y:S02]  /*2e80*/  F2FP.BF16.F32.PACK_AB R109, R111, R110 ;  /* 0x0000006e6f6d723e */ /* 0x000fe400000010ff */
[----:B------:R-:W-:Y:S02]  /*2e90*/  F2FP.BF16.F32.PACK_AB R116, R117, R116 ;  /* 0x000000747574723e */ /* 0x000fe400000010ff */
[----:B------:R-:W-:-:S02]  /*2ea0*/  LOP3.LUT R9, R0, 0x40, RZ, 0x3c, !PT ;  /* 0x0000004000097812 */ /* 0x000fc400078e3cff */
[----:B------:R-:W-:Y:S02]  /*2eb0*/  F2FP.BF16.F32.PACK_AB R46, R49, R48 ;  /* 0x00000030312e723e */ /* 0x000fe400000010ff */
[----:B------:R-:W-:Y:S01]  /*2ec0*/  F2FP.BF16.F32.PACK_AB R47, R51, R50 ;  /* 0x00000032332f723e */ /* 0x000fe200000010ff */
[----:B------:R3:W-:Y:S01]  /*2ed0*/  STS.128 [R9+UR11], R36 ;  /* 0x0000002409007988 */ /* 0x0007e20008000c0b */
[----:B------:R-:W-:Y:S02]  /*2ee0*/  F2FP.BF16.F32.PACK_AB R53, R55, R54 ;  /* 0x000000363735723e */ /* 0x000fe400000010ff */
[----:B------:R-:W-:Y:S01]  /*2ef0*/  F2FP.BF16.F32.PACK_AB R60, R61, R60 ;  /* 0x0000003c3d3c723e */ /* 0x000fe200000010ff */
[----:B------:R3:W-:Y:S01]  /*2f00*/  STS.128 [R9+UR11+0x2000], R100 ;  /* 0x0020006409007988 */ /* 0x0007e20008000c0b */
[----:B------:R-:W-:Y:S02]  /*2f10*/  F2FP.BF16.F32.PACK_AB R110, R113, R112 ;  /* 0x00000070716e723e */ /* 0x000fe400000010ff */
[----:B------:R-:W-:-:S02]  /*2f20*/  F2FP.BF16.F32.PACK_AB R111, R115, R114 ;  /* 0x00000072736f723e */ /* 0x000fc400000010ff */
        /* <DEDUP_REMOVED lines=11> */
[----:B--2---:R-:W-:Y:S02]  /*2fe0*/  LOP3.LUT R2, R0, 0x60, RZ, 0x3c, !PT ;  /* 0x0000006000027812 */ /* 0x004fe400078e3cff */
[----:B------:R-:W-:Y:S02]  /*2ff0*/  F2FP.BF16.F32.PACK_AB R62, R65, R64 ;  /* 0x00000040413e723e */ /* 0x000fe400000010ff */
[----:B------:R-:W-:Y:S01]  /*3000*/  F2FP.BF16.F32.PACK_AB R63, R67, R66 ;  /* 0x00000042433f723e */ /* 0x000fe200000010ff */
[----:B------:R3:W-:Y:S01]  /*3010*/  STS.128 [R2+UR11], R52 ;  /* 0x0000003402007988 */ /* 0x0007e20008000c0b */
[----:B------:R-:W-:-:S02]  /*3020*/  F2FP.BF16.F32.PACK_AB R126, R129, R128 ;  /* 0x00000080817e723e */ /* 0x000fc400000010ff */
[----:B------:R-:W-:Y:S01]  /*3030*/  F2FP.BF16.F32.PACK_AB R127, R131, R130 ;  /* 0x00000082837f723e */ /* 0x000fe200000010ff */
[----:B------:R3:W-:Y:S01]  /*3040*/  STS.128 [R2+UR11+0x2000], R116 ;  /* 0x0020007402007988 */ /* 0x0007e20008000c0b */
[----:B------:R-:W-:-:S05]  /*3050*/  LOP3.LUT R0, R0, 0x70, RZ, 0x3c, !PT ;  /* 0x0000007000007812 */ /* 0x000fca00078e3cff */
[----:B------:R3:W-:Y:S04]  /*3060*/  STS.128 [R0+UR11], R60 ;  /* 0x0000003c00007988 */ /* 0x0007e80008000c0b */
[----:B------:R3:W-:Y:S01]  /*3070*/  STS.128 [R0+UR11+0x2000], R124 ;  /* 0x0020007c00007988 */ /* 0x0007e20008000c0b */
[----:B------:R2:W-:Y:S06]  /*3080*/  MEMBAR.ALL.CTA ;  /* 0x0000000000007992 */ /* 0x0005ec0000008000 */
[----:B--2---:R-:W2:Y:S02]  /*3090*/  FENCE.VIEW.ASYNC.S ;  /* 0x00000000000073c6 */ /* 0x004ea40000000000 */
[----:B--2---:R-:W-:Y:S06]  /*30a0*/  BAR.SYNC.DEFER_BLOCKING 0x0 ;  /* 0x0000000000007b1d */ /* 0x004fec0000010000 */
[----:B------:R3:W-:Y:S01]  /*30b0*/  UTMASTG.2D [UR4], [UR12] ;  /* 0x000000040c0073b5 */ /* 0x0007e20008008000 */
[----:B------:R0:W-:Y:S01]  /*30c0*/  UTMACMDFLUSH ;  /* 0x00000000000079b7 */ /* 0x0001e20000000000 */
[----:B------:R-:W-:-:S04]  /*30d0*/  DEPBAR.LE SB0, 0x0 ;  /* 0x000080000000791a */ /* 0x000fc80000000000 */
[----:B------:R-:W-:Y:S08]  /*30e0*/  BAR.SYNC.DEFER_BLOCKING 0x0 ;  /* 0x0000000000007b1d */ /* 0x000ff00000010000 */
[----:B------:R-:W-:Y:S06]  /*30f0*/  BAR.SYNC.DEFER_BLOCKING 0x0 ;  /* 0x0000000000007b1d */ /* 0x000fec0000010000 */
[----:B---3--:R-:W-:Y:S05]  /*3100*/  @P2 BRA `(.L_x_75) ;  /* 0x0000000000a02947 */ /* 0x008fea0003800000 */
[----:B------:R-:W2:Y:S01]  /*3110*/  S2UR UR5, SR_CgaCtaId ;  /* 0x00000000000579c3 */ /* 0x000ea20000008800 */
[----:B------:R-:W-:Y:S01]  /*3120*/  NOP ;  /* 0x0000000000007918 */ /* 0x000fe20000000000 */
[----:B------:R-:W-:Y:S01]  /*3130*/  UMOV UR4, 0x50 ;  /* 0x0000005000047882 */ /* 0x000fe20000000000 */
[----:B------:R-:W-:Y:S02]  /*3140*/  IMAD.U32 R0, RZ, RZ, UR10 ;  /* 0x0000000aff007e24 */ /* 0x000fe4000f8e00ff */
[----:B------:R-:W-:Y:S02]  /*3150*/  IMAD.MOV.U32 R3, RZ, RZ, 0xff ;  /* 0x000000ffff037424 */ /* 0x000fe400078e00ff */
[----:B------:R-:W-:Y:S01]  /*3160*/  IMAD.MOV.U32 R7, RZ, RZ, 0x1 ;  /* 0x00000001ff077424 */ /* 0x000fe200078e00ff */
[----:B------:R-:W-:-:S04]  /*3170*/  LOP3.LUT R0, R0, 0xffff, RZ, 0xc0, !PT ;  /* 0x0000ffff00007812 */ /* 0x000fc800078ec0ff */
[----:B------:R-:W-:-:S05]  /*3180*/  SHF.R.U32.HI R0, RZ, 0x5, R0 ;  /* 0x00000005ff007819 */ /* 0x000fca0000011600 */
[----:B------:R-:W-:Y:S01]  /*3190*/  VIADD R2, R0, 0x10 ;  /* 0x0000001000027836 */ /* 0x000fe20000000000 */
[----:B------:R-:W-:Y:S01]  /*31a0*/  SHF.L.U32 R0, R3, R0, RZ ;  /* 0x0000000003007219 */ /* 0x000fe200000006ff */
[----:B--2---:R-:W-:-:S03]  /*31b0*/  ULEA UR6, UR5, UR4, 0x18 ;  /* 0x0000000405067291 */ /* 0x004fc6000f8ec0ff */
[----:B------:R-:W-:-:S04]  /*31c0*/  SHF.L.U32 R3, R7, R2, RZ ;  /* 0x0000000207037219 */ /* 0x000fc800000006ff */
[----:B------:R-:W-:Y:S02]  /*31d0*/  LOP3.LUT R0, R3, R0, RZ, 0xfc, !PT ;  /* 0x0000000003007212 */ /* 0x000fe400078efcff */
[----:B------:R-:W2:Y:S02]  /*31e0*/  LDS R5, [UR6] ;  /* 0x00000006ff057984 */ /* 0x000ea40008000800 */
[C---:B------:R-:W-:Y:S02]  /*31f0*/  LOP3.LUT R2, R0.reuse, 0xffff, RZ, 0xc0, !PT ;  /* 0x0000ffff00027812 */ /* 0x040fe400078ec0ff */
[----:B--2---:R-:W-:-:S04]  /*3200*/  LOP3.LUT R3, R0, 0xffff, R5, 0x80, !PT ;  /* 0x0000ffff00037812 */ /* 0x004fc800078e8005 */
[----:B------:R-:W-:-:S13]  /*3210*/  ISETP.NE.AND P0, PT, R3, R2, PT ;  /* 0x000000020300720c */ /* 0x000fda0003f05270 */
[----:B------:R-:W-:Y:S05]  /*3220*/  @P0 BRA `(.L_x_76) ;  /* 0x0000000000500947 */ /* 0x000fea0003800000 */
[----:B------:R-:W-:Y:S02]  /*3230*/  SHF.R.U32.HI R5, RZ, 0x10, R5 ;  /* 0x00000010ff057819 */ /* 0x000fe40000011605 */
[----:B------:R-:W-:-:S04]  /*3240*/  SHF.R.U32.HI R2, RZ, 0x10, R0 ;  /* 0x00000010ff027819 */ /* 0x000fc80000011600 */
[----:B------:R-:W-:-:S04]  /*3250*/  LOP3.LUT R5, R5, R2, RZ, 0xc0, !PT ;  /* 0x0000000205057212 */ /* 0x000fc800078ec0ff */
[----:B------:R-:W-:-:S13]  /*3260*/  ISETP.NE.AND P0, PT, R5, R2, PT ;  /* 0x000000020500720c */ /* 0x000fda0003f05270 */
[----:B------:R-:W-:Y:S05]  /*3270*/  @P0 BRA `(.L_x_77) ;  /* 0x0000000000300947 */ /* 0x000fea0003800000 */
[----:B------:R-:W-:Y:S01]  /*3280*/  R2UR UR4, R0 ;  /* 0x00000000000472ca */ /* 0x000fe200000e0000 */
[----:B------:R-:W-:Y:S01]  /*3290*/  VOTEU.ANY UR5, UPT, PT ;  /* 0x0000000000057886 */ /* 0x000fe200038e0100 */
[----:B------:R-:W2:Y:S01]  /*32a0*/  S2R R0, SR_LANEID ;  /* 0x0000000000007919 */ /* 0x000ea20000000000 */
[----:B------:R-:W-:-:S10]  /*32b0*/  UFLO.U32 UR5, UR5 ;  /* 0x00000005000572bd */ /* 0x000fd400080e0000 */
[----:B------:R-:W-:-:S06]  /*32c0*/  ULOP3.LUT UR4, URZ, UR4, URZ, 0x33, !UPT ;  /* 0x00000004ff047292 */ /* 0x000fcc000f8e33ff */
[----:B------:R-:W-:-:S04]  /*32d0*/  IMAD.U32 R2, RZ, RZ, UR4 ;  /* 0x00000004ff027e24 */ /* 0x000fc8000f8e00ff */
[----:B------:R-:W3:Y:S02]  /*32e0*/  REDUX UR7, R2 ;  /* 0x00000000020773c4 */ /* 0x000ee40000000000 */
[----:B------:R4:W-:Y:S01]  /*32f0*/  UTCATOMSWS.AND URZ, UR4 ;  /* 0x0000000400ff79e3 */ /* 0x0009e20008000000 */
[----:B--2---:R-:W-:Y:S01]  /*3300*/  ISETP.EQ.U32.AND P0, PT, R0, UR5, PT ;  /* 0x0000000500007c0c */ /* 0x004fe2000bf02070 */
[----:B---3--:R-:W-:-:S12]  /*3310*/  IMAD.U32 R0, RZ, RZ, UR7 ;  /* 0x00000007ff007e24 */ /* 0x008fd8000f8e00ff */
[----:B------:R4:W-:Y:S01]  /*3320*/  @P0 ATOMS.AND RZ, [UR6], R0 ;  /* 0x00000000ffff098c */ /* 0x0009e2000a800006 */
[----:B------:R-:W-:Y:S05]  /*3330*/  BRA `(.L_x_75) ;  /* 0x0000000000147947 */ /* 0x000fea0003800000 */
.L_x_77:
[----:B------:R-:W-:-:S07]  /*3340*/  MOV R2, 0x3360 ;  /* 0x0000336000027802 */ /* 0x000fce0000000f00 */
[----:B-1----:R-:W-:Y:S05]  /*3350*/  CALL.REL.NOINC `($__internal_0_$__cuda_sm10x_tcgen05_guardrail_trap_col_being_dealloced_not_returned_by_alloc) ;  /* 0x0000000000447944 */ /* 0x002fea0003c00000 */
[----:B------:R-:W-:Y:S05]  /*3360*/  BRA `(.L_x_75) ;  /* 0x0000000000087947 */ /* 0x000fea0003800000 */
.L_x_76:
[----:B------:R-:W-:-:S07]  /*3370*/  MOV R2, 0x3390 ;  /* 0x0000339000027802 */ /* 0x000fce0000000f00 */
[----:B-1----:R-:W-:Y:S05]  /*3380*/  CALL.REL.NOINC `($__internal_2_$__cuda_sm10x_tcgen05_guardrail_trap_unallocated_columns_being_dealloced) ;  /* 0x0000000000507944 */ /* 0x002fea0003c00000 */
.L_x_75:
[----:B------:R-:W-:Y:S01]  /*3390*/  NOP ;  /* 0x0000000000007918 */ /* 0x000fe20000000000 */
[----:B----4-:R-:W-:Y:S05]  /*33a0*/  EXIT ;  /* 0x000000000000794d */ /* 0x010fea0003800000 */
.L_x_60:
[----:B------:R-:W2:Y:S02]  /*33b0*/  SYNCS.PHASECHK.TRANS64.TRYWAIT P0, [UR11+0x50000], RZ ;  /* 0x050000ffff0075a7 */ /* 0x000ea4000800110b */
[----:B--2---:R-:W-:Y:S05]  /*33c0*/  @!P0 BRA `(.L_x_60) ;  /* 0xfffffffc00f88947 */ /* 0x004fea000383ffff */
[----:B------:R-:W-:Y:S05]  /*33d0*/  BRA `(.L_x_78) ;  /* 0xffffffe8004c7947 */ /* 0x000fea000383ffff */
.L_x_62:
[----:B------:R-:W2:Y:S02]  /*33e0*/  SYNCS.PHASECHK.TRANS64.TRYWAIT P1, [UR11+0x50020], RZ ;  /* 0x050020ffff0075a7 */ /* 0x000ea4000802110b */
[----:B--2---:R-:W-:Y:S05]  /*33f0*/  @!P1 BRA `(.L_x_62) ;  /* 0xfffffffc00f89947 */ /* 0x004fea000383ffff */
[----:B------:R-:W-:Y:S05]  /*3400*/  BRA `(.L_x_79) ;  /* 0xffffffec003c7947 */ /* 0x000fea000383ffff */
.L_x_63:
[----:B------:R-:W3:Y:S02]  /*3410*/  SYNCS.PHASECHK.TRANS64.TRYWAIT P0, [UR42+0x50000], R3 ;  /* 0x05000003ff0075a7 */ /* 0x000ee4000800112a */
[----:B---3--:R-:W-:Y:S05]  /*3420*/  @!P0 BRA `(.L_x_63) ;  /* 0xfffffffc00f88947 */ /* 0x008fea000383ffff */
[----:B------:R-:W-:Y:S05]  /*3430*/  BRA `(.L_x_80) ;  /* 0xffffffec00c87947 */ /* 0x000fea000383ffff */
.L_x_65:
[----:B------:R-:W3:Y:S02]  /*3440*/  SYNCS.PHASECHK.TRANS64.TRYWAIT P0, [UR42+0x50020], R3 ;  /* 0x05002003ff0075a7 */ /* 0x000ee4000800112a */
[----:B---3--:R-:W-:Y:S05]  /*3450*/  @!P0 BRA `(.L_x_65) ;  /* 0xfffffffc00f88947 */ /* 0x008fea000383ffff */
[----:B------:R-:W-:Y:S05]  /*3460*/  BRA `(.L_x_81) ;  /* 0xfffffff000e07947 */ /* 0x000fea000383ffff */
        .weak           $__internal_0_$__cuda_sm10x_tcgen05_guardrail_trap_col_being_dealloced_not_returned_by_alloc
        .type           $__internal_0_$__cuda_sm10x_tcgen05_guardrail_trap_col_being_dealloced_not_returned_by_alloc,@function
        .size           $__internal_0_$__cuda_sm10x_tcgen05_guardrail_trap_col_being_dealloced_not_returned_by_alloc,($__internal_1_$__cuda_sm10x_tcgen05_guardrail_trap_phase_invalid_during_alloc - $__internal_0_$__cuda_sm10x_tcgen05_guardrail_trap_col_being_dealloced_not_returned_by_alloc)
$__internal_0_$__cuda_sm10x_tcgen05_guardrail_trap_col_being_dealloced_not_returned_by_alloc:
[----:B------:R-:W-:Y:S05]  /*3470*/  BPT.TRAP 0x1 ;  /* 0x000000040000795c */ /* 0x000fea0000300000 */
[----:B------:R-:W-:-:S04]  /*3480*/  IMAD.MOV.U32 R3, RZ, RZ, 0x0 ;  /* 0x00000000ff037424 */ /* 0x000fc800078e00ff */
[----:B------:R-:W-:Y:S05]  /*3490*/  RET.REL.NODEC R2 `(gluon_tcgen05) ;  /* 0xffffffc802d87950 */ /* 0x000fea0003c3ffff */
        .weak           $__internal_1_$__cuda_sm10x_tcgen05_guardrail_trap_phase_invalid_during_alloc
        .type           $__internal_1_$__cuda_sm10x_tcgen05_guardrail_trap_phase_invalid_during_alloc,@function
        .size           $__internal_1_$__cuda_sm10x_tcgen05_guardrail_trap_phase_invalid_during_alloc,($__internal_2_$__cuda_sm10x_tcgen05_guardrail_trap_unallocated_columns_being_dealloced - $__internal_1_$__cuda_sm10x_tcgen05_guardrail_trap_phase_invalid_during_alloc)
$__internal_1_$__cuda_sm10x_tcgen05_guardrail_trap_phase_invalid_during_alloc:
[----:B------:R-:W-:Y:S05]  /*34a0*/  BPT.TRAP 0x1 ;  /* 0x000000040000795c */ /* 0x000fea0000300000 */
[----:B------:R-:W-:-:S04]  /*34b0*/  IMAD.MOV.U32 R3, RZ, RZ, 0x0 ;  /* 0x00000000ff037424 */ /* 0x000fc800078e00ff */
[----:B------:R-:W-:Y:S05]  /*34c0*/  RET.REL.NODEC R2 `(gluon_tcgen05) ;  /* 0xffffffc802cc7950 */ /* 0x000fea0003c3ffff */
        .weak           $__internal_2_$__cuda_sm10x_tcgen05_guardrail_trap_unallocated_columns_being_dealloced
        .type           $__internal_2_$__cuda_sm10x_tcgen05_guardrail_trap_unallocated_columns_being_dealloced,@function
        .size           $__internal_2_$__cuda_sm10x_tcgen05_guardrail_trap_unallocated_columns_being_dealloced,(.L_x_85 - $__internal_2_$__cuda_sm10x_tcgen05_guardrail_trap_unallocated_columns_being_dealloced)
$__internal_2_$__cuda_sm10x_tcgen05_guardrail_trap_unallocated_columns_being_dealloced:
[----:B------:R-:W-:Y:S05]  /*34d0*/  BPT.TRAP 0x1 ;  /* 0x000000040000795c */ /* 0x000fea0000300000 */
[----:B------:R-:W-:-:S04]  /*34e0*/  IMAD.MOV.U32 R3, RZ, RZ, 0x0 ;  /* 0x00000000ff037424 */ /* 0x000fc800078e00ff */
[----:B------:R-:W-:Y:S05]  /*34f0*/  RET.REL.NODEC R2 `(gluon_tcgen05) ;  /* 0xffffffc802c07950 */ /* 0x000fea0003c3ffff */
.L_x_82:
[----:B------:R-:W-:-:S00]  /*3500*/  BRA `(.L_x_82) ;  /* 0xfffffffc00fc7947 */ /* 0x000fc0000383ffff */
[----:B------:R-:W-:-:S00]  /*3510*/  NOP ;  /* 0x0000000000007918 */ /* 0x000fc00000000000 */
        /* <DEDUP_REMOVED lines=14> */
.L_x_85:


//--------------------- .nv.shared.gluon_tcgen05  --------------------------
	.section	.nv.shared.gluon_tcgen05,"aw",@nobits
	.sectionflags	@""
	.align	16
	.zero		1024


//--------------------- .nv.shared.reserved.0     --------------------------
	.section	.nv.shared.reserved.0,"aw",@nobits
	.align	8
	.weak		__nv_reservedSMEM_offset_0_alias
	.size		__nv_reservedSMEM_offset_0_alias, 0, 64
	.other		__nv_reservedSMEM_offset_0_alias,@"STO_CUDA_RESERVED_SHARED STV_DEFAULT"
__nv_reservedSMEM_offset_0_alias:
	.zero		0
.nv.shared.reserved.0:
	.zero		64
	.weak		__nv_reservedSMEM_allocation_phase
	.type		__nv_reservedSMEM_allocation_phase,@object
	.size		__nv_reservedSMEM_allocation_phase,(.L_0 - __nv_reservedSMEM_allocation_phase)
__nv_reservedSMEM_allocation_phase:
	.zero		1
.L_0:
	.zero		7
	.weak		__nv_reservedSMEM_devtool_atexit_pc
	.type		__nv_reservedSMEM_devtool_atexit_pc,@object
	.size		__nv_reservedSMEM_devtool_atexit_pc,(__nv_reservedSMEM_allocation_mask - __nv_reservedSMEM_devtool_atexit_pc)
__nv_reservedSMEM_devtool_atexit_pc:
	.zero		8
	.weak		__nv_reservedSMEM_allocation_mask
	.type		__nv_reservedSMEM_allocation_mask,@object
	.size		__nv_reservedSMEM_allocation_mask,(.L_2 - __nv_reservedSMEM_allocation_mask)
__nv_reservedSMEM_allocation_mask:
	.zero		4
.L_2:


//--------------------- .nv.constant0.gluon_tcgen05 --------------------------
	.section	.nv.constant0.gluon_tcgen05,"a",@progbits
	.sectionflags	@""
	.align	4
.nv.constant0.gluon_tcgen05:
	.zero		976


//--------------------- SYMBOLS --------------------------

	.type		.nv.reservedSmem.offset0,@object
	.size		.nv.reservedSmem.offset0,0x4
	.type		.nv.reservedSmem.cap,@object
	.size		.nv.reservedSmem.cap,0x4
